//
// Generated by NVIDIA NVVM Compiler
//
// Compiler Build ID: CL-36424714
// Cuda compilation tools, release 13.0, V13.0.88
// Based on NVVM 20.0.0
//

.version 9.0
.target sm_100
.address_size 64

	// .globl	_Z13conv2d_kernelPKfS0_Pfiiiii

.visible .entry _Z13conv2d_kernelPKfS0_Pfiiiii(
	.param .u64 .ptr .align 1 _Z13conv2d_kernelPKfS0_Pfiiiii_param_0,
	.param .u64 .ptr .align 1 _Z13conv2d_kernelPKfS0_Pfiiiii_param_1,
	.param .u64 .ptr .align 1 _Z13conv2d_kernelPKfS0_Pfiiiii_param_2,
	.param .u32 _Z13conv2d_kernelPKfS0_Pfiiiii_param_3,
	.param .u32 _Z13conv2d_kernelPKfS0_Pfiiiii_param_4,
	.param .u32 _Z13conv2d_kernelPKfS0_Pfiiiii_param_5,
	.param .u32 _Z13conv2d_kernelPKfS0_Pfiiiii_param_6,
	.param .u32 _Z13conv2d_kernelPKfS0_Pfiiiii_param_7
)
{
	.reg .pred 	%p<15>;
	.reg .b32 	%r<51>;
	.reg .b32 	%f<119>;
	.reg .b64 	%rd<45>;

	ld.param.u64 	%rd10, [_Z13conv2d_kernelPKfS0_Pfiiiii_param_0];
	ld.param.u64 	%rd11, [_Z13conv2d_kernelPKfS0_Pfiiiii_param_1];
	ld.param.u64 	%rd9, [_Z13conv2d_kernelPKfS0_Pfiiiii_param_2];
	ld.param.u32 	%r21, [_Z13conv2d_kernelPKfS0_Pfiiiii_param_3];
	ld.param.u32 	%r22, [_Z13conv2d_kernelPKfS0_Pfiiiii_param_5];
	ld.param.u32 	%r23, [_Z13conv2d_kernelPKfS0_Pfiiiii_param_6];
	ld.param.u32 	%r24, [_Z13conv2d_kernelPKfS0_Pfiiiii_param_7];
	cvta.to.global.u64 	%rd1, %rd11;
	cvta.to.global.u64 	%rd2, %rd10;
	mov.u32 	%r26, %ctaid.x;
	mov.u32 	%r27, %ntid.x;
	mov.u32 	%r28, %tid.x;
	mad.lo.s32 	%r1, %r26, %r27, %r28;
	mov.u32 	%r29, %ctaid.y;
	mov.u32 	%r30, %ntid.y;
	mov.u32 	%r31, %tid.y;
	mad.lo.s32 	%r32, %r29, %r30, %r31;
	setp.ge.s32 	%p1, %r1, %r23;
	setp.ge.s32 	%p2, %r32, %r24;
	or.pred  	%p3, %p1, %p2;
	@%p3 bra 	$L__BB0_18;
	setp.lt.s32 	%p4, %r22, 1;
	mov.f32 	%f117, 0f00000000;
	@%p4 bra 	$L__BB0_17;
	and.b32  	%r3, %r22, 15;
	and.b32  	%r4, %r22, 7;
	and.b32  	%r5, %r22, 2147483632;
	and.b32  	%r6, %r22, 3;
	neg.s32 	%r7, %r5;
	add.s64 	%rd3, %rd2, 32;
	mov.f32 	%f117, 0f00000000;
	mov.b32 	%r45, 0;
$L__BB0_3:
	setp.lt.u32 	%p5, %r22, 16;
	add.s32 	%r35, %r45, %r32;
	mad.lo.s32 	%r9, %r35, %r21, %r1;
	mul.lo.s32 	%r10, %r45, %r22;
	mov.b32 	%r49, 0;
	@%p5 bra 	$L__BB0_6;
	mul.wide.u32 	%rd12, %r10, 4;
	add.s64 	%rd13, %rd1, %rd12;
	add.s64 	%rd44, %rd13, 32;
	mov.u32 	%r46, %r9;
	mov.u32 	%r47, %r7;
$L__BB0_5:
	.pragma "nounroll";
	mul.wide.s32 	%rd14, %r46, 4;
	add.s64 	%rd15, %rd3, %rd14;
	ld.global.f32 	%f20, [%rd15+-32];
	ld.global.f32 	%f21, [%rd44+-32];
	fma.rn.f32 	%f22, %f20, %f21, %f117;
	ld.global.f32 	%f23, [%rd15+-28];
	ld.global.f32 	%f24, [%rd44+-28];
	fma.rn.f32 	%f25, %f23, %f24, %f22;
	ld.global.f32 	%f26, [%rd15+-24];
	ld.global.f32 	%f27, [%rd44+-24];
	fma.rn.f32 	%f28, %f26, %f27, %f25;
	ld.global.f32 	%f29, [%rd15+-20];
	ld.global.f32 	%f30, [%rd44+-20];
	fma.rn.f32 	%f31, %f29, %f30, %f28;
	ld.global.f32 	%f32, [%rd15+-16];
	ld.global.f32 	%f33, [%rd44+-16];
	fma.rn.f32 	%f34, %f32, %f33, %f31;
	ld.global.f32 	%f35, [%rd15+-12];
	ld.global.f32 	%f36, [%rd44+-12];
	fma.rn.f32 	%f37, %f35, %f36, %f34;
	ld.global.f32 	%f38, [%rd15+-8];
	ld.global.f32 	%f39, [%rd44+-8];
	fma.rn.f32 	%f40, %f38, %f39, %f37;
	ld.global.f32 	%f41, [%rd15+-4];
	ld.global.f32 	%f42, [%rd44+-4];
	fma.rn.f32 	%f43, %f41, %f42, %f40;
	ld.global.f32 	%f44, [%rd15];
	ld.global.f32 	%f45, [%rd44];
	fma.rn.f32 	%f46, %f44, %f45, %f43;
	ld.global.f32 	%f47, [%rd15+4];
	ld.global.f32 	%f48, [%rd44+4];
	fma.rn.f32 	%f49, %f47, %f48, %f46;
	ld.global.f32 	%f50, [%rd15+8];
	ld.global.f32 	%f51, [%rd44+8];
	fma.rn.f32 	%f52, %f50, %f51, %f49;
	ld.global.f32 	%f53, [%rd15+12];
	ld.global.f32 	%f54, [%rd44+12];
	fma.rn.f32 	%f55, %f53, %f54, %f52;
	ld.global.f32 	%f56, [%rd15+16];
	ld.global.f32 	%f57, [%rd44+16];
	fma.rn.f32 	%f58, %f56, %f57, %f55;
	ld.global.f32 	%f59, [%rd15+20];
	ld.global.f32 	%f60, [%rd44+20];
	fma.rn.f32 	%f61, %f59, %f60, %f58;
	ld.global.f32 	%f62, [%rd15+24];
	ld.global.f32 	%f63, [%rd44+24];
	fma.rn.f32 	%f64, %f62, %f63, %f61;
	ld.global.f32 	%f65, [%rd15+28];
	ld.global.f32 	%f66, [%rd44+28];
	fma.rn.f32 	%f117, %f65, %f66, %f64;
	add.s32 	%r47, %r47, 16;
	add.s32 	%r46, %r46, 16;
	add.s64 	%rd44, %rd44, 64;
	setp.ne.s32 	%p6, %r47, 0;
	mov.u32 	%r49, %r5;
	@%p6 bra 	$L__BB0_5;
$L__BB0_6:
	setp.eq.s32 	%p7, %r3, 0;
	@%p7 bra 	$L__BB0_16;
	add.s32 	%r36, %r3, -1;
	setp.lt.u32 	%p8, %r36, 7;
	@%p8 bra 	$L__BB0_9;
	add.s32 	%r37, %r9, %r49;
	add.s32 	%r38, %r49, %r10;
	mul.wide.s32 	%rd16, %r37, 4;
	add.s64 	%rd17, %rd2, %rd16;
	ld.global.f32 	%f68, [%rd17];
	mul.wide.u32 	%rd18, %r38, 4;
	add.s64 	%rd19, %rd1, %rd18;
	ld.global.f32 	%f69, [%rd19];
	fma.rn.f32 	%f70, %f68, %f69, %f117;
	ld.global.f32 	%f71, [%rd17+4];
	cvt.u64.u32 	%rd20, %r10;
	cvt.u64.u32 	%rd21, %r49;
	add.s64 	%rd22, %rd21, %rd20;
	shl.b64 	%rd23, %rd22, 2;
	add.s64 	%rd24, %rd1, %rd23;
	ld.global.f32 	%f72, [%rd24+4];
	fma.rn.f32 	%f73, %f71, %f72, %f70;
	ld.global.f32 	%f74, [%rd17+8];
	ld.global.f32 	%f75, [%rd24+8];
	fma.rn.f32 	%f76, %f74, %f75, %f73;
	ld.global.f32 	%f77, [%rd17+12];
	ld.global.f32 	%f78, [%rd24+12];
	fma.rn.f32 	%f79, %f77, %f78, %f76;
	ld.global.f32 	%f80, [%rd17+16];
	ld.global.f32 	%f81, [%rd24+16];
	fma.rn.f32 	%f82, %f80, %f81, %f79;
	ld.global.f32 	%f83, [%rd17+20];
	ld.global.f32 	%f84, [%rd24+20];
	fma.rn.f32 	%f85, %f83, %f84, %f82;
	ld.global.f32 	%f86, [%rd17+24];
	ld.global.f32 	%f87, [%rd24+24];
	fma.rn.f32 	%f88, %f86, %f87, %f85;
	ld.global.f32 	%f89, [%rd17+28];
	ld.global.f32 	%f90, [%rd24+28];
	fma.rn.f32 	%f117, %f89, %f90, %f88;
	add.s32 	%r49, %r49, 8;
$L__BB0_9:
	setp.eq.s32 	%p9, %r4, 0;
	@%p9 bra 	$L__BB0_16;
	add.s32 	%r39, %r4, -1;
	setp.lt.u32 	%p10, %r39, 3;
	@%p10 bra 	$L__BB0_12;
	add.s32 	%r40, %r9, %r49;
	add.s32 	%r41, %r49, %r10;
	mul.wide.s32 	%rd25, %r40, 4;
	add.s64 	%rd26, %rd2, %rd25;
	ld.global.f32 	%f92, [%rd26];
	mul.wide.u32 	%rd27, %r41, 4;
	add.s64 	%rd28, %rd1, %rd27;
	ld.global.f32 	%f93, [%rd28];
	fma.rn.f32 	%f94, %f92, %f93, %f117;
	ld.global.f32 	%f95, [%rd26+4];
	cvt.u64.u32 	%rd29, %r10;
	cvt.u64.u32 	%rd30, %r49;
	add.s64 	%rd31, %rd30, %rd29;
	shl.b64 	%rd32, %rd31, 2;
	add.s64 	%rd33, %rd1, %rd32;
	ld.global.f32 	%f96, [%rd33+4];
	fma.rn.f32 	%f97, %f95, %f96, %f94;
	ld.global.f32 	%f98, [%rd26+8];
	ld.global.f32 	%f99, [%rd33+8];
	fma.rn.f32 	%f100, %f98, %f99, %f97;
	ld.global.f32 	%f101, [%rd26+12];
	ld.global.f32 	%f102, [%rd33+12];
	fma.rn.f32 	%f117, %f101, %f102, %f100;
	add.s32 	%r49, %r49, 4;
$L__BB0_12:
	setp.eq.s32 	%p11, %r6, 0;
	@%p11 bra 	$L__BB0_16;
	setp.eq.s32 	%p12, %r6, 1;
	add.s32 	%r42, %r9, %r49;
	add.s32 	%r43, %r49, %r10;
	mul.wide.s32 	%rd34, %r42, 4;
	add.s64 	%rd7, %rd2, %rd34;
	ld.global.f32 	%f103, [%rd7];
	mul.wide.u32 	%rd35, %r43, 4;
	add.s64 	%rd36, %rd1, %rd35;
	ld.global.f32 	%f104, [%rd36];
	fma.rn.f32 	%f117, %f103, %f104, %f117;
	@%p12 bra 	$L__BB0_16;
	setp.eq.s32 	%p13, %r6, 2;
	ld.global.f32 	%f105, [%rd7+4];
	cvt.u64.u32 	%rd37, %r10;
	cvt.u64.u32 	%rd38, %r49;
	add.s64 	%rd39, %rd38, %rd37;
	shl.b64 	%rd40, %rd39, 2;
	add.s64 	%rd8, %rd1, %rd40;
	ld.global.f32 	%f106, [%rd8+4];
	fma.rn.f32 	%f117, %f105, %f106, %f117;
	@%p13 bra 	$L__BB0_16;
	ld.global.f32 	%f107, [%rd7+8];
	ld.global.f32 	%f108, [%rd8+8];
	fma.rn.f32 	%f117, %f107, %f108, %f117;
$L__BB0_16:
	add.s32 	%r45, %r45, 1;
	setp.ne.s32 	%p14, %r45, %r22;
	@%p14 bra 	$L__BB0_3;
$L__BB0_17:
	mad.lo.s32 	%r44, %r23, %r32, %r1;
	cvta.to.global.u64 	%rd41, %rd9;
	mul.wide.s32 	%rd42, %r44, 4;
	add.s64 	%rd43, %rd41, %rd42;
	st.global.f32 	[%rd43], %f117;
$L__BB0_18:
	ret;

}
	// .globl	_Z18addBiasRelu_kernelPfPKfii
.visible .entry _Z18addBiasRelu_kernelPfPKfii(
	.param .u64 .ptr .align 1 _Z18addBiasRelu_kernelPfPKfii_param_0,
	.param .u64 .ptr .align 1 _Z18addBiasRelu_kernelPfPKfii_param_1,
	.param .u32 _Z18addBiasRelu_kernelPfPKfii_param_2,
	.param .u32 _Z18addBiasRelu_kernelPfPKfii_param_3
)
{
	.reg .pred 	%p<3>;
	.reg .b32 	%r<8>;
	.reg .b32 	%f<5>;
	.reg .b64 	%rd<9>;

	ld.param.u64 	%rd1, [_Z18addBiasRelu_kernelPfPKfii_param_0];
	ld.param.u64 	%rd2, [_Z18addBiasRelu_kernelPfPKfii_param_1];
	ld.param.u32 	%r2, [_Z18addBiasRelu_kernelPfPKfii_param_2];
	ld.param.u32 	%r3, [_Z18addBiasRelu_kernelPfPKfii_param_3];
	mov.u32 	%r4, %ctaid.x;
	mov.u32 	%r5, %ntid.x;
	mov.u32 	%r6, %tid.x;
	mad.lo.s32 	%r1, %r4, %r5, %r6;
	setp.ge.s32 	%p1, %r1, %r3;
	@%p1 bra 	$L__BB1_2;
	cvta.to.global.u64 	%rd3, %rd1;
	cvta.to.global.u64 	%rd4, %rd2;
	div.s32 	%r7, %r1, %r2;
	mul.wide.s32 	%rd5, %r1, 4;
	add.s64 	%rd6, %rd3, %rd5;
	ld.global.f32 	%f1, [%rd6];
	mul.wide.s32 	%rd7, %r7, 4;
	add.s64 	%rd8, %rd4, %rd7;
	ld.global.f32 	%f2, [%rd8];
	add.f32 	%f3, %f1, %f2;
	setp.lt.f32 	%p2, %f3, 0f00000000;
	selp.f32 	%f4, 0f00000000, %f3, %p2;
	st.global.f32 	[%rd6], %f4;
$L__BB1_2:
	ret;

}
	// .globl	_Z14maxpool_kernelPKfPfiiii
.visible .entry _Z14maxpool_kernelPKfPfiiii(
	.param .u64 .ptr .align 1 _Z14maxpool_kernelPKfPfiiii_param_0,
	.param .u64 .ptr .align 1 _Z14maxpool_kernelPKfPfiiii_param_1,
	.param .u32 _Z14maxpool_kernelPKfPfiiii_param_2,
	.param .u32 _Z14maxpool_kernelPKfPfiiii_param_3,
	.param .u32 _Z14maxpool_kernelPKfPfiiii_param_4,
	.param .u32 _Z14maxpool_kernelPKfPfiiii_param_5
)
{
	.reg .pred 	%p<19>;
	.reg .b32 	%r<24>;
	.reg .b32 	%f<18>;
	.reg .b64 	%rd<21>;

	ld.param.u64 	%rd3, [_Z14maxpool_kernelPKfPfiiii_param_0];
	ld.param.u64 	%rd2, [_Z14maxpool_kernelPKfPfiiii_param_1];
	ld.param.u32 	%r9, [_Z14maxpool_kernelPKfPfiiii_param_2];
	ld.param.u32 	%r10, [_Z14maxpool_kernelPKfPfiiii_param_3];
	ld.param.u32 	%r11, [_Z14maxpool_kernelPKfPfiiii_param_4];
	ld.param.u32 	%r12, [_Z14maxpool_kernelPKfPfiiii_param_5];
	cvta.to.global.u64 	%rd1, %rd3;
	mov.u32 	%r14, %ctaid.x;
	mov.u32 	%r15, %ntid.x;
	mov.u32 	%r16, %tid.x;
	mad.lo.s32 	%r1, %r14, %r15, %r16;
	mov.u32 	%r17, %ctaid.y;
	mov.u32 	%r18, %ntid.y;
	mov.u32 	%r19, %tid.y;
	mad.lo.s32 	%r20, %r17, %r18, %r19;
	setp.ge.s32 	%p1, %r1, %r11;
	setp.ge.s32 	%p2, %r20, %r12;
	or.pred  	%p3, %p1, %p2;
	@%p3 bra 	$L__BB2_10;
	shl.b32 	%r3, %r1, 1;
	shl.b32 	%r4, %r20, 1;
	setp.ge.s32 	%p4, %r4, %r10;
	mul.lo.s32 	%r5, %r4, %r9;
	setp.ge.s32 	%p5, %r3, %r9;
	mov.f32 	%f15, 0fFF7FFFFF;
	or.pred  	%p6, %p5, %p4;
	@%p6 bra 	$L__BB2_3;
	add.s32 	%r21, %r3, %r5;
	mul.wide.s32 	%rd4, %r21, 4;
	add.s64 	%rd5, %rd1, %rd4;
	ld.global.f32 	%f10, [%rd5];
	max.f32 	%f15, %f10, 0fFF7FFFFF;
$L__BB2_3:
	setp.ge.s32 	%p7, %r4, %r10;
	add.s32 	%r6, %r3, 1;
	setp.ge.s32 	%p8, %r6, %r9;
	or.pred  	%p9, %p8, %p7;
	@%p9 bra 	$L__BB2_5;
	cvt.s64.s32 	%rd6, %r5;
	cvt.s64.s32 	%rd7, %r3;
	add.s64 	%rd8, %rd7, %rd6;
	shl.b64 	%rd9, %rd8, 2;
	add.s64 	%rd10, %rd1, %rd9;
	ld.global.f32 	%f11, [%rd10+4];
	setp.gt.f32 	%p10, %f11, %f15;
	selp.f32 	%f15, %f11, %f15, %p10;
$L__BB2_5:
	setp.ge.s32 	%p11, %r3, %r9;
	add.s32 	%r7, %r4, 1;
	setp.ge.s32 	%p12, %r7, %r10;
	add.s32 	%r8, %r5, %r9;
	or.pred  	%p13, %p11, %p12;
	@%p13 bra 	$L__BB2_7;
	add.s32 	%r22, %r3, %r8;
	mul.wide.s32 	%rd11, %r22, 4;
	add.s64 	%rd12, %rd1, %rd11;
	ld.global.f32 	%f12, [%rd12];
	setp.gt.f32 	%p14, %f12, %f15;
	selp.f32 	%f15, %f12, %f15, %p14;
$L__BB2_7:
	setp.ge.s32 	%p15, %r7, %r10;
	setp.ge.s32 	%p16, %r6, %r9;
	or.pred  	%p17, %p16, %p15;
	@%p17 bra 	$L__BB2_9;
	cvt.s64.s32 	%rd13, %r8;
	cvt.s64.s32 	%rd14, %r3;
	add.s64 	%rd15, %rd14, %rd13;
	shl.b64 	%rd16, %rd15, 2;
	add.s64 	%rd17, %rd1, %rd16;
	ld.global.f32 	%f13, [%rd17+4];
	setp.gt.f32 	%p18, %f13, %f15;
	selp.f32 	%f15, %f13, %f15, %p18;
$L__BB2_9:
	mad.lo.s32 	%r23, %r11, %r20, %r1;
	cvta.to.global.u64 	%rd18, %rd2;
	mul.wide.s32 	%rd19, %r23, 4;
	add.s64 	%rd20, %rd18, %rd19;
	st.global.f32 	[%rd20], %f15;
$L__BB2_10:
	ret;

}
	// .globl	_Z26conv2d_multichannel_kernelPKfS0_Pfiiiiiii
.visible .entry _Z26conv2d_multichannel_kernelPKfS0_Pfiiiiiii(
	.param .u64 .ptr .align 1 _Z26conv2d_multichannel_kernelPKfS0_Pfiiiiiii_param_0,
	.param .u64 .ptr .align 1 _Z26conv2d_multichannel_kernelPKfS0_Pfiiiiiii_param_1,
	.param .u64 .ptr .align 1 _Z26conv2d_multichannel_kernelPKfS0_Pfiiiiiii_param_2,
	.param .u32 _Z26conv2d_multichannel_kernelPKfS0_Pfiiiiiii_param_3,
	.param .u32 _Z26conv2d_multichannel_kernelPKfS0_Pfiiiiiii_param_4,
	.param .u32 _Z26conv2d_multichannel_kernelPKfS0_Pfiiiiiii_param_5,
	.param .u32 _Z26conv2d_multichannel_kernelPKfS0_Pfiiiiiii_param_6,
	.param .u32 _Z26conv2d_multichannel_kernelPKfS0_Pfiiiiiii_param_7,
	.param .u32 _Z26conv2d_multichannel_kernelPKfS0_Pfiiiiiii_param_8,
	.param .u32 _Z26conv2d_multichannel_kernelPKfS0_Pfiiiiiii_param_9
)
{
	.reg .pred 	%p<19>;
	.reg .b32 	%r<69>;
	.reg .b32 	%f<123>;
	.reg .b64 	%rd<28>;

	ld.param.u64 	%rd8, [_Z26conv2d_multichannel_kernelPKfS0_Pfiiiiiii_param_0];
	ld.param.u64 	%rd9, [_Z26conv2d_multichannel_kernelPKfS0_Pfiiiiiii_param_1];
	ld.param.u32 	%r29, [_Z26conv2d_multichannel_kernelPKfS0_Pfiiiiiii_param_3];
	ld.param.u32 	%r31, [_Z26conv2d_multichannel_kernelPKfS0_Pfiiiiiii_param_5];
	ld.param.u32 	%r32, [_Z26conv2d_multichannel_kernelPKfS0_Pfiiiiiii_param_6];
	ld.param.u32 	%r33, [_Z26conv2d_multichannel_kernelPKfS0_Pfiiiiiii_param_7];
	ld.param.u32 	%r35, [_Z26conv2d_multichannel_kernelPKfS0_Pfiiiiiii_param_8];
	ld.param.u32 	%r36, [_Z26conv2d_multichannel_kernelPKfS0_Pfiiiiiii_param_9];
	cvta.to.global.u64 	%rd1, %rd9;
	cvta.to.global.u64 	%rd2, %rd8;
	mov.u32 	%r37, %ctaid.x;
	mov.u32 	%r38, %ntid.x;
	mov.u32 	%r39, %tid.x;
	mad.lo.s32 	%r1, %r37, %r38, %r39;
	mov.u32 	%r40, %ctaid.y;
	mov.u32 	%r41, %ntid.y;
	mov.u32 	%r42, %tid.y;
	mad.lo.s32 	%r43, %r40, %r41, %r42;
	mov.u32 	%r3, %ctaid.z;
	setp.ge.s32 	%p1, %r1, %r33;
	setp.ge.s32 	%p2, %r43, %r35;
	or.pred  	%p3, %p1, %p2;
	setp.ge.s32 	%p4, %r3, %r36;
	or.pred  	%p5, %p3, %p4;
	mov.f32 	%f121, 0f00000000;
	@%p5 bra 	$L__BB3_21;
	setp.lt.s32 	%p6, %r31, 1;
	@%p6 bra 	$L__BB3_20;
	setp.lt.s32 	%p7, %r32, 1;
	@%p7 bra 	$L__BB3_20;
	and.b32  	%r4, %r32, 15;
	and.b32  	%r5, %r32, 7;
	and.b32  	%r6, %r32, 2147483632;
	and.b32  	%r7, %r32, 3;
	neg.s32 	%r8, %r6;
	add.s64 	%rd3, %rd2, 32;
	add.s64 	%rd4, %rd1, 32;
	mul.lo.s32 	%r9, %r31, %r3;
	mov.f32 	%f121, 0f00000000;
	mov.b32 	%r61, 0;
$L__BB3_4:
	ld.param.u32 	%r60, [_Z26conv2d_multichannel_kernelPKfS0_Pfiiiiiii_param_4];
	mad.lo.s32 	%r11, %r61, %r60, %r43;
	add.s32 	%r46, %r61, %r9;
	mul.lo.s32 	%r12, %r46, %r32;
	mov.b32 	%r62, 0;
$L__BB3_5:
	setp.lt.u32 	%p8, %r32, 16;
	add.s32 	%r48, %r11, %r62;
	mad.lo.s32 	%r14, %r48, %r29, %r1;
	add.s32 	%r49, %r12, %r62;
	mul.lo.s32 	%r15, %r49, %r32;
	mov.b32 	%r67, 0;
	@%p8 bra 	$L__BB3_8;
	mov.u32 	%r63, %r15;
	mov.u32 	%r64, %r14;
	mov.u32 	%r65, %r8;
$L__BB3_7:
	.pragma "nounroll";
	mul.wide.s32 	%rd10, %r64, 4;
	add.s64 	%rd11, %rd3, %rd10;
	mul.wide.s32 	%rd12, %r63, 4;
	add.s64 	%rd13, %rd4, %rd12;
	ld.global.f32 	%f22, [%rd11+-32];
	ld.global.f32 	%f23, [%rd13+-32];
	fma.rn.f32 	%f24, %f22, %f23, %f121;
	ld.global.f32 	%f25, [%rd11+-28];
	ld.global.f32 	%f26, [%rd13+-28];
	fma.rn.f32 	%f27, %f25, %f26, %f24;
	ld.global.f32 	%f28, [%rd11+-24];
	ld.global.f32 	%f29, [%rd13+-24];
	fma.rn.f32 	%f30, %f28, %f29, %f27;
	ld.global.f32 	%f31, [%rd11+-20];
	ld.global.f32 	%f32, [%rd13+-20];
	fma.rn.f32 	%f33, %f31, %f32, %f30;
	ld.global.f32 	%f34, [%rd11+-16];
	ld.global.f32 	%f35, [%rd13+-16];
	fma.rn.f32 	%f36, %f34, %f35, %f33;
	ld.global.f32 	%f37, [%rd11+-12];
	ld.global.f32 	%f38, [%rd13+-12];
	fma.rn.f32 	%f39, %f37, %f38, %f36;
	ld.global.f32 	%f40, [%rd11+-8];
	ld.global.f32 	%f41, [%rd13+-8];
	fma.rn.f32 	%f42, %f40, %f41, %f39;
	ld.global.f32 	%f43, [%rd11+-4];
	ld.global.f32 	%f44, [%rd13+-4];
	fma.rn.f32 	%f45, %f43, %f44, %f42;
	ld.global.f32 	%f46, [%rd11];
	ld.global.f32 	%f47, [%rd13];
	fma.rn.f32 	%f48, %f46, %f47, %f45;
	ld.global.f32 	%f49, [%rd11+4];
	ld.global.f32 	%f50, [%rd13+4];
	fma.rn.f32 	%f51, %f49, %f50, %f48;
	ld.global.f32 	%f52, [%rd11+8];
	ld.global.f32 	%f53, [%rd13+8];
	fma.rn.f32 	%f54, %f52, %f53, %f51;
	ld.global.f32 	%f55, [%rd11+12];
	ld.global.f32 	%f56, [%rd13+12];
	fma.rn.f32 	%f57, %f55, %f56, %f54;
	ld.global.f32 	%f58, [%rd11+16];
	ld.global.f32 	%f59, [%rd13+16];
	fma.rn.f32 	%f60, %f58, %f59, %f57;
	ld.global.f32 	%f61, [%rd11+20];
	ld.global.f32 	%f62, [%rd13+20];
	fma.rn.f32 	%f63, %f61, %f62, %f60;
	ld.global.f32 	%f64, [%rd11+24];
	ld.global.f32 	%f65, [%rd13+24];
	fma.rn.f32 	%f66, %f64, %f65, %f63;
	ld.global.f32 	%f67, [%rd11+28];
	ld.global.f32 	%f68, [%rd13+28];
	fma.rn.f32 	%f121, %f67, %f68, %f66;
	add.s32 	%r65, %r65, 16;
	add.s32 	%r64, %r64, 16;
	add.s32 	%r63, %r63, 16;
	setp.ne.s32 	%p9, %r65, 0;
	mov.u32 	%r67, %r6;
	@%p9 bra 	$L__BB3_7;
$L__BB3_8:
	setp.eq.s32 	%p10, %r4, 0;
	@%p10 bra 	$L__BB3_18;
	add.s32 	%r50, %r4, -1;
	setp.lt.u32 	%p11, %r50, 7;
	@%p11 bra 	$L__BB3_11;
	add.s32 	%r51, %r14, %r67;
	add.s32 	%r52, %r67, %r15;
	mul.wide.s32 	%rd14, %r51, 4;
	add.s64 	%rd15, %rd2, %rd14;
	ld.global.f32 	%f70, [%rd15];
	mul.wide.s32 	%rd16, %r52, 4;
	add.s64 	%rd17, %rd1, %rd16;
	ld.global.f32 	%f71, [%rd17];
	fma.rn.f32 	%f72, %f70, %f71, %f121;
	ld.global.f32 	%f73, [%rd15+4];
	ld.global.f32 	%f74, [%rd17+4];
	fma.rn.f32 	%f75, %f73, %f74, %f72;
	ld.global.f32 	%f76, [%rd15+8];
	ld.global.f32 	%f77, [%rd17+8];
	fma.rn.f32 	%f78, %f76, %f77, %f75;
	ld.global.f32 	%f79, [%rd15+12];
	ld.global.f32 	%f80, [%rd17+12];
	fma.rn.f32 	%f81, %f79, %f80, %f78;
	ld.global.f32 	%f82, [%rd15+16];
	ld.global.f32 	%f83, [%rd17+16];
	fma.rn.f32 	%f84, %f82, %f83, %f81;
	ld.global.f32 	%f85, [%rd15+20];
	ld.global.f32 	%f86, [%rd17+20];
	fma.rn.f32 	%f87, %f85, %f86, %f84;
	ld.global.f32 	%f88, [%rd15+24];
	ld.global.f32 	%f89, [%rd17+24];
	fma.rn.f32 	%f90, %f88, %f89, %f87;
	ld.global.f32 	%f91, [%rd15+28];
	ld.global.f32 	%f92, [%rd17+28];
	fma.rn.f32 	%f121, %f91, %f92, %f90;
	add.s32 	%r67, %r67, 8;
$L__BB3_11:
	setp.eq.s32 	%p12, %r5, 0;
	@%p12 bra 	$L__BB3_18;
	add.s32 	%r53, %r5, -1;
	setp.lt.u32 	%p13, %r53, 3;
	@%p13 bra 	$L__BB3_14;
	add.s32 	%r54, %r14, %r67;
	add.s32 	%r55, %r67, %r15;
	mul.wide.s32 	%rd18, %r54, 4;
	add.s64 	%rd19, %rd2, %rd18;
	ld.global.f32 	%f94, [%rd19];
	mul.wide.s32 	%rd20, %r55, 4;
	add.s64 	%rd21, %rd1, %rd20;
	ld.global.f32 	%f95, [%rd21];
	fma.rn.f32 	%f96, %f94, %f95, %f121;
	ld.global.f32 	%f97, [%rd19+4];
	ld.global.f32 	%f98, [%rd21+4];
	fma.rn.f32 	%f99, %f97, %f98, %f96;
	ld.global.f32 	%f100, [%rd19+8];
	ld.global.f32 	%f101, [%rd21+8];
	fma.rn.f32 	%f102, %f100, %f101, %f99;
	ld.global.f32 	%f103, [%rd19+12];
	ld.global.f32 	%f104, [%rd21+12];
	fma.rn.f32 	%f121, %f103, %f104, %f102;
	add.s32 	%r67, %r67, 4;
$L__BB3_14:
	setp.eq.s32 	%p14, %r7, 0;
	@%p14 bra 	$L__BB3_18;
	setp.eq.s32 	%p15, %r7, 1;
	add.s32 	%r56, %r14, %r67;
	add.s32 	%r57, %r67, %r15;
	mul.wide.s32 	%rd22, %r56, 4;
	add.s64 	%rd5, %rd2, %rd22;
	ld.global.f32 	%f105, [%rd5];
	mul.wide.s32 	%rd23, %r57, 4;
	add.s64 	%rd6, %rd1, %rd23;
	ld.global.f32 	%f106, [%rd6];
	fma.rn.f32 	%f121, %f105, %f106, %f121;
	@%p15 bra 	$L__BB3_18;
	setp.eq.s32 	%p16, %r7, 2;
	ld.global.f32 	%f107, [%rd5+4];
	ld.global.f32 	%f108, [%rd6+4];
	fma.rn.f32 	%f121, %f107, %f108, %f121;
	@%p16 bra 	$L__BB3_18;
	ld.global.f32 	%f109, [%rd5+8];
	ld.global.f32 	%f110, [%rd6+8];
	fma.rn.f32 	%f121, %f109, %f110, %f121;
$L__BB3_18:
	add.s32 	%r62, %r62, 1;
	setp.ne.s32 	%p17, %r62, %r32;
	@%p17 bra 	$L__BB3_5;
	add.s32 	%r61, %r61, 1;
	setp.ne.s32 	%p18, %r61, %r31;
	@%p18 bra 	$L__BB3_4;
$L__BB3_20:
	ld.param.u64 	%rd27, [_Z26conv2d_multichannel_kernelPKfS0_Pfiiiiiii_param_2];
	mad.lo.s32 	%r58, %r35, %r3, %r43;
	mad.lo.s32 	%r59, %r58, %r33, %r1;
	cvta.to.global.u64 	%rd24, %rd27;
	mul.wide.s32 	%rd25, %r59, 4;
	add.s64 	%rd26, %rd24, %rd25;
	st.global.f32 	[%rd26], %f121;
$L__BB3_21:
	ret;

}
	// .globl	_Z9fc_kernelPKfS0_S0_Pfii
.visible .entry _Z9fc_kernelPKfS0_S0_Pfii(
	.param .u64 .ptr .align 1 _Z9fc_kernelPKfS0_S0_Pfii_param_0,
	.param .u64 .ptr .align 1 _Z9fc_kernelPKfS0_S0_Pfii_param_1,
	.param .u64 .ptr .align 1 _Z9fc_kernelPKfS0_S0_Pfii_param_2,
	.param .u64 .ptr .align 1 _Z9fc_kernelPKfS0_S0_Pfii_param_3,
	.param .u32 _Z9fc_kernelPKfS0_S0_Pfii_param_4,
	.param .u32 _Z9fc_kernelPKfS0_S0_Pfii_param_5
)
{
	.reg .pred 	%p<11>;
	.reg .b32 	%r<38>;
	.reg .b32 	%f<114>;
	.reg .b64 	%rd<34>;

	ld.param.u64 	%rd12, [_Z9fc_kernelPKfS0_S0_Pfii_param_0];
	ld.param.u64 	%rd13, [_Z9fc_kernelPKfS0_S0_Pfii_param_1];
	ld.param.u64 	%rd10, [_Z9fc_kernelPKfS0_S0_Pfii_param_2];
	ld.param.u64 	%rd11, [_Z9fc_kernelPKfS0_S0_Pfii_param_3];
	ld.param.u32 	%r23, [_Z9fc_kernelPKfS0_S0_Pfii_param_4];
	ld.param.u32 	%r24, [_Z9fc_kernelPKfS0_S0_Pfii_param_5];
	cvta.to.global.u64 	%rd1, %rd13;
	cvta.to.global.u64 	%rd2, %rd12;
	mov.u32 	%r25, %ctaid.x;
	mov.u32 	%r26, %ntid.x;
	mov.u32 	%r27, %tid.x;
	mad.lo.s32 	%r1, %r25, %r26, %r27;
	setp.ge.s32 	%p1, %r1, %r24;
	@%p1 bra 	$L__BB4_15;
	setp.lt.s32 	%p2, %r23, 1;
	mov.f32 	%f113, 0f00000000;
	@%p2 bra 	$L__BB4_14;
	mul.lo.s32 	%r2, %r23, %r1;
	and.b32  	%r3, %r23, 15;
	setp.lt.u32 	%p3, %r23, 16;
	mov.f32 	%f113, 0f00000000;
	mov.b32 	%r34, 0;
	@%p3 bra 	$L__BB4_5;
	and.b32  	%r34, %r23, 2147483632;
	neg.s32 	%r32, %r34;
	add.s64 	%rd32, %rd2, 32;
	add.s64 	%rd4, %rd1, 32;
	mov.f32 	%f113, 0f00000000;
	mov.u32 	%r31, %r2;
$L__BB4_4:
	.pragma "nounroll";
	mul.wide.s32 	%rd14, %r31, 4;
	add.s64 	%rd15, %rd4, %rd14;
	ld.global.f32 	%f18, [%rd32+-32];
	ld.global.f32 	%f19, [%rd15+-32];
	fma.rn.f32 	%f20, %f18, %f19, %f113;
	ld.global.f32 	%f21, [%rd32+-28];
	ld.global.f32 	%f22, [%rd15+-28];
	fma.rn.f32 	%f23, %f21, %f22, %f20;
	ld.global.f32 	%f24, [%rd32+-24];
	ld.global.f32 	%f25, [%rd15+-24];
	fma.rn.f32 	%f26, %f24, %f25, %f23;
	ld.global.f32 	%f27, [%rd32+-20];
	ld.global.f32 	%f28, [%rd15+-20];
	fma.rn.f32 	%f29, %f27, %f28, %f26;
	ld.global.f32 	%f30, [%rd32+-16];
	ld.global.f32 	%f31, [%rd15+-16];
	fma.rn.f32 	%f32, %f30, %f31, %f29;
	ld.global.f32 	%f33, [%rd32+-12];
	ld.global.f32 	%f34, [%rd15+-12];
	fma.rn.f32 	%f35, %f33, %f34, %f32;
	ld.global.f32 	%f36, [%rd32+-8];
	ld.global.f32 	%f37, [%rd15+-8];
	fma.rn.f32 	%f38, %f36, %f37, %f35;
	ld.global.f32 	%f39, [%rd32+-4];
	ld.global.f32 	%f40, [%rd15+-4];
	fma.rn.f32 	%f41, %f39, %f40, %f38;
	ld.global.f32 	%f42, [%rd32];
	ld.global.f32 	%f43, [%rd15];
	fma.rn.f32 	%f44, %f42, %f43, %f41;
	ld.global.f32 	%f45, [%rd32+4];
	ld.global.f32 	%f46, [%rd15+4];
	fma.rn.f32 	%f47, %f45, %f46, %f44;
	ld.global.f32 	%f48, [%rd32+8];
	ld.global.f32 	%f49, [%rd15+8];
	fma.rn.f32 	%f50, %f48, %f49, %f47;
	ld.global.f32 	%f51, [%rd32+12];
	ld.global.f32 	%f52, [%rd15+12];
	fma.rn.f32 	%f53, %f51, %f52, %f50;
	ld.global.f32 	%f54, [%rd32+16];
	ld.global.f32 	%f55, [%rd15+16];
	fma.rn.f32 	%f56, %f54, %f55, %f53;
	ld.global.f32 	%f57, [%rd32+20];
	ld.global.f32 	%f58, [%rd15+20];
	fma.rn.f32 	%f59, %f57, %f58, %f56;
	ld.global.f32 	%f60, [%rd32+24];
	ld.global.f32 	%f61, [%rd15+24];
	fma.rn.f32 	%f62, %f60, %f61, %f59;
	ld.global.f32 	%f63, [%rd32+28];
	ld.global.f32 	%f64, [%rd15+28];
	fma.rn.f32 	%f113, %f63, %f64, %f62;
	add.s32 	%r32, %r32, 16;
	add.s64 	%rd32, %rd32, 64;
	add.s32 	%r31, %r31, 16;
	setp.ne.s32 	%p4, %r32, 0;
	@%p4 bra 	$L__BB4_4;
$L__BB4_5:
	setp.eq.s32 	%p5, %r3, 0;
	@%p5 bra 	$L__BB4_14;
	and.b32  	%r11, %r23, 7;
	setp.lt.u32 	%p6, %r3, 8;
	@%p6 bra 	$L__BB4_8;
	mul.wide.u32 	%rd16, %r34, 4;
	add.s64 	%rd17, %rd2, %rd16;
	ld.global.f32 	%f66, [%rd17];
	add.s32 	%r29, %r34, %r2;
	mul.wide.s32 	%rd18, %r29, 4;
	add.s64 	%rd19, %rd1, %rd18;
	ld.global.f32 	%f67, [%rd19];
	fma.rn.f32 	%f68, %f66, %f67, %f113;
	ld.global.f32 	%f69, [%rd17+4];
	ld.global.f32 	%f70, [%rd19+4];
	fma.rn.f32 	%f71, %f69, %f70, %f68;
	ld.global.f32 	%f72, [%rd17+8];
	ld.global.f32 	%f73, [%rd19+8];
	fma.rn.f32 	%f74, %f72, %f73, %f71;
	ld.global.f32 	%f75, [%rd17+12];
	ld.global.f32 	%f76, [%rd19+12];
	fma.rn.f32 	%f77, %f75, %f76, %f74;
	ld.global.f32 	%f78, [%rd17+16];
	ld.global.f32 	%f79, [%rd19+16];
	fma.rn.f32 	%f80, %f78, %f79, %f77;
	ld.global.f32 	%f81, [%rd17+20];
	ld.global.f32 	%f82, [%rd19+20];
	fma.rn.f32 	%f83, %f81, %f82, %f80;
	ld.global.f32 	%f84, [%rd17+24];
	ld.global.f32 	%f85, [%rd19+24];
	fma.rn.f32 	%f86, %f84, %f85, %f83;
	ld.global.f32 	%f87, [%rd17+28];
	ld.global.f32 	%f88, [%rd19+28];
	fma.rn.f32 	%f113, %f87, %f88, %f86;
	add.s32 	%r34, %r34, 8;
$L__BB4_8:
	setp.eq.s32 	%p7, %r11, 0;
	@%p7 bra 	$L__BB4_14;
	and.b32  	%r14, %r23, 3;
	setp.lt.u32 	%p8, %r11, 4;
	@%p8 bra 	$L__BB4_11;
	mul.wide.u32 	%rd20, %r34, 4;
	add.s64 	%rd21, %rd2, %rd20;
	ld.global.f32 	%f90, [%rd21];
	add.s32 	%r30, %r34, %r2;
	mul.wide.s32 	%rd22, %r30, 4;
	add.s64 	%rd23, %rd1, %rd22;
	ld.global.f32 	%f91, [%rd23];
	fma.rn.f32 	%f92, %f90, %f91, %f113;
	ld.global.f32 	%f93, [%rd21+4];
	ld.global.f32 	%f94, [%rd23+4];
	fma.rn.f32 	%f95, %f93, %f94, %f92;
	ld.global.f32 	%f96, [%rd21+8];
	ld.global.f32 	%f97, [%rd23+8];
	fma.rn.f32 	%f98, %f96, %f97, %f95;
	ld.global.f32 	%f99, [%rd21+12];
	ld.global.f32 	%f100, [%rd23+12];
	fma.rn.f32 	%f113, %f99, %f100, %f98;
	add.s32 	%r34, %r34, 4;
$L__BB4_11:
	setp.eq.s32 	%p9, %r14, 0;
	@%p9 bra 	$L__BB4_14;
	add.s32 	%r37, %r34, %r2;
	mul.wide.u32 	%rd24, %r34, 4;
	add.s64 	%rd33, %rd2, %rd24;
	neg.s32 	%r36, %r14;
$L__BB4_13:
	.pragma "nounroll";
	mul.wide.s32 	%rd25, %r37, 4;
	add.s64 	%rd26, %rd1, %rd25;
	ld.global.f32 	%f101, [%rd33];
	ld.global.f32 	%f102, [%rd26];
	fma.rn.f32 	%f113, %f101, %f102, %f113;
	add.s32 	%r37, %r37, 1;
	add.s64 	%rd33, %rd33, 4;
	add.s32 	%r36, %r36, 1;
	setp.ne.s32 	%p10, %r36, 0;
	@%p10 bra 	$L__BB4_13;
$L__BB4_14:
	cvta.to.global.u64 	%rd27, %rd10;
	mul.wide.s32 	%rd28, %r1, 4;
	add.s64 	%rd29, %rd27, %rd28;
	ld.global.f32 	%f103, [%rd29];
	add.f32 	%f104, %f113, %f103;
	cvta.to.global.u64 	%rd30, %rd11;
	add.s64 	%rd31, %rd30, %rd28;
	st.global.f32 	[%rd31], %f104;
$L__BB4_15:
	ret;

}
	// .globl	_Z14softmax_kernelPKfPfiff
.visible .entry _Z14softmax_kernelPKfPfiff(
	.param .u64 .ptr .align 1 _Z14softmax_kernelPKfPfiff_param_0,
	.param .u64 .ptr .align 1 _Z14softmax_kernelPKfPfiff_param_1,
	.param .u32 _Z14softmax_kernelPKfPfiff_param_2,
	.param .f32 _Z14softmax_kernelPKfPfiff_param_3,
	.param .f32 _Z14softmax_kernelPKfPfiff_param_4
)
{
	.reg .pred 	%p<2>;
	.reg .b32 	%r<8>;
	.reg .b32 	%f<18>;
	.reg .b64 	%rd<8>;

	ld.param.u64 	%rd1, [_Z14softmax_kernelPKfPfiff_param_0];
	ld.param.u64 	%rd2, [_Z14softmax_kernelPKfPfiff_param_1];
	ld.param.u32 	%r2, [_Z14softmax_kernelPKfPfiff_param_2];
	ld.param.f32 	%f1, [_Z14softmax_kernelPKfPfiff_param_3];
	ld.param.f32 	%f2, [_Z14softmax_kernelPKfPfiff_param_4];
	mov.u32 	%r3, %ctaid.x;
	mov.u32 	%r4, %ntid.x;
	mov.u32 	%r5, %tid.x;
	mad.lo.s32 	%r1, %r3, %r4, %r5;
	setp.ge.s32 	%p1, %r1, %r2;
	@%p1 bra 	$L__BB5_2;
	cvta.to.global.u64 	%rd3, %rd1;
	cvta.to.global.u64 	%rd4, %rd2;
	mul.wide.s32 	%rd5, %r1, 4;
	add.s64 	%rd6, %rd3, %rd5;
	ld.global.f32 	%f3, [%rd6];
	sub.f32 	%f4, %f3, %f1;
	fma.rn.f32 	%f5, %f4, 0f3BBB989D, 0f3F000000;
	cvt.sat.f32.f32 	%f6, %f5;
	mov.f32 	%f7, 0f4B400001;
	mov.f32 	%f8, 0f437C0000;
	fma.rm.f32 	%f9, %f6, %f8, %f7;
	add.f32 	%f10, %f9, 0fCB40007F;
	neg.f32 	%f11, %f10;
	fma.rn.f32 	%f12, %f4, 0f3FB8AA3B, %f11;
	fma.rn.f32 	%f13, %f4, 0f32A57060, %f12;
	mov.b32 	%r6, %f9;
	shl.b32 	%r7, %r6, 23;
	mov.b32 	%f14, %r7;
	ex2.approx.ftz.f32 	%f15, %f13;
	mul.f32 	%f16, %f15, %f14;
	div.rn.f32 	%f17, %f16, %f2;
	add.s64 	%rd7, %rd4, %rd5;
	st.global.f32 	[%rd7], %f17;
$L__BB5_2:
	ret;

}


// ===== COMPILED SASS (sm_100) =====

	.target	sm_100

	.elftype	@"ET_EXEC"


//--------------------- .note.nv.tkinfo           --------------------------
	.section	.note.nv.tkinfo,"",@"SHT_NOTE"
	.sectionflags	@"SHF_NOTE_NV_TKINFO"
	.tkinfo
        /*0018*/ 	.word	0x00000002
        /*0030*/ 	.string	""
        /*0030*/ 	.string	"ptxas"
        /*0030*/ 	.string	"Cuda compilation tools, release 13.0, V13.0.88"
        /*0030*/ 	.string	"Build cuda_13.0.r13.0/compiler.36424714_0"
        /*0030*/ 	.string	"-arch sm_100 -m 64 "



//--------------------- .note.nv.cuinfo           --------------------------
	.section	.note.nv.cuinfo,"",@"SHT_NOTE"
	.sectionflags	@"SHF_NOTE_NV_CUINFO"
        /*0018*/ 	.short	0x0002
        /*001a*/ 	.short	0x0064
        /*001c*/ 	.short	0x0082
	.zero		2


//--------------------- .nv.info                  --------------------------
	.section	.nv.info,"",@"SHT_CUDA_INFO"
	.align	4


	//----- nvinfo : EIATTR_REGCOUNT
	.align		4
        /*0000*/ 	.byte	0x04, 0x2f
        /*0002*/ 	.short	(.L_1 - .L_0)
	.align		4
.L_0:
        /*0004*/ 	.word	index@(_Z13conv2d_kernelPKfS0_Pfiiiii)
        /*0008*/ 	.word	0x00000020


	//----- nvinfo : EIATTR_FRAME_SIZE
	.align		4
.L_1:
        /*000c*/ 	.byte	0x04, 0x11
        /*000e*/ 	.short	(.L_3 - .L_2)
	.align		4
.L_2:
        /*0010*/ 	.word	index@(_Z13conv2d_kernelPKfS0_Pfiiiii)
        /*0014*/ 	.word	0x00000000


	//----- nvinfo : EIATTR_REGCOUNT
	.align		4
.L_3:
        /*0018*/ 	.byte	0x04, 0x2f
        /*001a*/ 	.short	(.L_5 - .L_4)
	.align		4
.L_4:
        /*001c*/ 	.word	index@(_Z18addBiasRelu_kernelPfPKfii)
        /*0020*/ 	.word	0x0000000c


	//----- nvinfo : EIATTR_FRAME_SIZE
	.align		4
.L_5:
        /*0024*/ 	.byte	0x04, 0x11
        /*0026*/ 	.short	(.L_7 - .L_6)
	.align		4
.L_6:
        /*0028*/ 	.word	index@(_Z18addBiasRelu_kernelPfPKfii)
        /*002c*/ 	.word	0x00000000


	//----- nvinfo : EIATTR_REGCOUNT
	.align		4
.L_7:
        /*0030*/ 	.byte	0x04, 0x2f
        /*0032*/ 	.short	(.L_9 - .L_8)
	.align		4
.L_8:
        /*0034*/ 	.word	index@(_Z14maxpool_kernelPKfPfiiii)
        /*0038*/ 	.word	0x00000014


	//----- nvinfo : EIATTR_FRAME_SIZE
	.align		4
.L_9:
        /*003c*/ 	.byte	0x04, 0x11
        /*003e*/ 	.short	(.L_11 - .L_10)
	.align		4
.L_10:
        /*0040*/ 	.word	index@(_Z14maxpool_kernelPKfPfiiii)
        /*0044*/ 	.word	0x00000000


	//----- nvinfo : EIATTR_REGCOUNT
	.align		4
.L_11:
        /*0048*/ 	.byte	0x04, 0x2f
        /*004a*/ 	.short	(.L_13 - .L_12)
	.align		4
.L_12:
        /*004c*/ 	.word	index@(_Z26conv2d_multichannel_kernelPKfS0_Pfiiiiiii)
        /*0050*/ 	.word	0x00000020


	//----- nvinfo : EIATTR_FRAME_SIZE
	.align		4
.L_13:
        /*0054*/ 	.byte	0x04, 0x11
        /*0056*/ 	.short	(.L_15 - .L_14)
	.align		4
.L_14:
        /*0058*/ 	.word	index@(_Z26conv2d_multichannel_kernelPKfS0_Pfiiiiiii)
        /*005c*/ 	.word	0x00000000


	//----- nvinfo : EIATTR_REGCOUNT
	.align		4
.L_15:
        /*0060*/ 	.byte	0x04, 0x2f
        /*0062*/ 	.short	(.L_17 - .L_16)
	.align		4
.L_16:
        /*0064*/ 	.word	index@(_Z9fc_kernelPKfS0_S0_Pfii)
        /*0068*/ 	.word	0x0000001f


	//----- nvinfo : EIATTR_FRAME_SIZE
	.align		4
.L_17:
        /*006c*/ 	.byte	0x04, 0x11
        /*006e*/ 	.short	(.L_19 - .L_18)
	.align		4
.L_18:
        /*0070*/ 	.word	index@(_Z9fc_kernelPKfS0_S0_Pfii)
        /*0074*/ 	.word	0x00000000


	//----- nvinfo : EIATTR_REGCOUNT
	.align		4
.L_19:
        /*0078*/ 	.byte	0x04, 0x2f
        /*007a*/ 	.short	(.L_21 - .L_20)
	.align		4
.L_20:
        /*007c*/ 	.word	index@(_Z14softmax_kernelPKfPfiff)
        /*0080*/ 	.word	0x00000010


	//----- nvinfo : EIATTR_FRAME_SIZE
	.align		4
.L_21:
        /*0084*/ 	.byte	0x04, 0x11
        /*0086*/ 	.short	(.L_23 - .L_22)
	.align		4
.L_22:
        /*0088*/ 	.word	index@($__internal_0_$__cuda_sm3x_div_rn_noftz_f32_slowpath)
        /*008c*/ 	.word	0x00000000


	//----- nvinfo : EIATTR_FRAME_SIZE
	.align		4
.L_23:
        /*0090*/ 	.byte	0x04, 0x11
        /*0092*/ 	.short	(.L_25 - .L_24)
	.align		4
.L_24:
        /*0094*/ 	.word	index@(_Z14softmax_kernelPKfPfiff)
        /*0098*/ 	.word	0x00000000


	//----- nvinfo : EIATTR_MIN_STACK_SIZE
	.align		4
.L_25:
        /*009c*/ 	.byte	0x04, 0x12
        /*009e*/ 	.short	(.L_27 - .L_26)
	.align		4
.L_26:
        /*00a0*/ 	.word	index@(_Z14softmax_kernelPKfPfiff)
        /*00a4*/ 	.word	0x00000000


	//----- nvinfo : EIATTR_MIN_STACK_SIZE
	.align		4
.L_27:
        /*00a8*/ 	.byte	0x04, 0x12
        /*00aa*/ 	.short	(.L_29 - .L_28)
	.align		4
.L_28:
        /*00ac*/ 	.word	index@(_Z9fc_kernelPKfS0_S0_Pfii)
        /*00b0*/ 	.word	0x00000000


	//----- nvinfo : EIATTR_MIN_STACK_SIZE
	.align		4
.L_29:
        /*00b4*/ 	.byte	0x04, 0x12
        /*00b6*/ 	.short	(.L_31 - .L_30)
	.align		4
.L_30:
        /*00b8*/ 	.word	index@(_Z26conv2d_multichannel_kernelPKfS0_Pfiiiiiii)
        /*00bc*/ 	.word	0x00000000


	//----- nvinfo : EIATTR_MIN_STACK_SIZE
	.align		4
.L_31:
        /*00c0*/ 	.byte	0x04, 0x12
        /*00c2*/ 	.short	(.L_33 - .L_32)
	.align		4
.L_32:
        /*00c4*/ 	.word	index@(_Z14maxpool_kernelPKfPfiiii)
        /*00c8*/ 	.word	0x00000000


	//----- nvinfo : EIATTR_MIN_STACK_SIZE
	.align		4
.L_33:
        /*00cc*/ 	.byte	0x04, 0x12
        /*00ce*/ 	.short	(.L_35 - .L_34)
	.align		4
.L_34:
        /*00d0*/ 	.word	index@(_Z18addBiasRelu_kernelPfPKfii)
        /*00d4*/ 	.word	0x00000000


	//----- nvinfo : EIATTR_MIN_STACK_SIZE
	.align		4
.L_35:
        /*00d8*/ 	.byte	0x04, 0x12
        /*00da*/ 	.short	(.L_37 - .L_36)
	.align		4
.L_36:
        /*00dc*/ 	.word	index@(_Z13conv2d_kernelPKfS0_Pfiiiii)
        /*00e0*/ 	.word	0x00000000
.L_37:


//--------------------- .nv.compat                --------------------------
	.section	.nv.compat,"",@"SHT_CUDA_COMPAT_INFO"
	.align	4
        /*0000*/ 	.byte	0x02, 0x09, 0x00, 0x00, 0x02, 0x02, 0x01, 0x00, 0x02, 0x05, 0x05, 0x00, 0x03, 0x07, 0x01, 0x01
        /*0010*/ 	.byte	0x02, 0x03, 0x00, 0x00, 0x02, 0x06, 0x01, 0x00, 0x04, 0x0b, 0x08, 0x00, 0x01, 0x00, 0x00, 0x00
        /*0020*/ 	.byte	0x00, 0x00, 0x00, 0x00


//--------------------- .nv.info._Z14softmax_kernelPKfPfiff --------------------------
	.section	.nv.info._Z14softmax_kernelPKfPfiff,"",@"SHT_CUDA_INFO"
	.sectionflags	@""
	.align	4


	//----- nvinfo : EIATTR_CUDA_API_VERSION
	.align		4
        /*0000*/ 	.byte	0x04, 0x37
        /*0002*/ 	.short	(.L_39 - .L_38)
.L_38:
        /*0004*/ 	.word	0x00000082


	//----- nvinfo : EIATTR_KPARAM_INFO
	.align		4
.L_39:
        /*0008*/ 	.byte	0x04, 0x17
        /*000a*/ 	.short	(.L_41 - .L_40)
.L_40:
        /*000c*/ 	.word	0x00000000
        /*0010*/ 	.short	0x0004
        /*0012*/ 	.short	0x0018
        /*0014*/ 	.byte	0x00, 0xf0, 0x11, 0x00


	//----- nvinfo : EIATTR_KPARAM_INFO
	.align		4
.L_41:
        /*0018*/ 	.byte	0x04, 0x17
        /*001a*/ 	.short	(.L_43 - .L_42)
.L_42:
        /*001c*/ 	.word	0x00000000
        /*0020*/ 	.short	0x0003
        /*0022*/ 	.short	0x0014
        /*0024*/ 	.byte	0x00, 0xf0, 0x11, 0x00


	//----- nvinfo : EIATTR_KPARAM_INFO
	.align		4
.L_43:
        /*0028*/ 	.byte	0x04, 0x17
        /*002a*/ 	.short	(.L_45 - .L_44)
.L_44:
        /*002c*/ 	.word	0x00000000
        /*0030*/ 	.short	0x0002
        /*0032*/ 	.short	0x0010
        /*0034*/ 	.byte	0x00, 0xf0, 0x11, 0x00


	//----- nvinfo : EIATTR_KPARAM_INFO
	.align		4
.L_45:
        /*0038*/ 	.byte	0x04, 0x17
        /*003a*/ 	.short	(.L_47 - .L_46)
.L_46:
        /*003c*/ 	.word	0x00000000
        /*0040*/ 	.short	0x0001
        /*0042*/ 	.short	0x0008
        /*0044*/ 	.byte	0x00, 0xf5, 0x21, 0x00


	//----- nvinfo : EIATTR_KPARAM_INFO
	.align		4
.L_47:
        /*0048*/ 	.byte	0x04, 0x17
        /*004a*/ 	.short	(.L_49 - .L_48)
.L_48:
        /*004c*/ 	.word	0x00000000
        /*0050*/ 	.short	0x0000
        /*0052*/ 	.short	0x0000
        /*0054*/ 	.byte	0x00, 0xf5, 0x21, 0x00


	//----- nvinfo : EIATTR_SPARSE_MMA_MASK
	.align		4
.L_49:
        /*0058*/ 	.byte	0x03, 0x50
        /*005a*/ 	.short	0x0000


	//----- nvinfo : EIATTR_MAXREG_COUNT
	.align		4
        /*005c*/ 	.byte	0x03, 0x1b
        /*005e*/ 	.short	0x00ff


	//----- nvinfo : EIATTR_MERCURY_ISA_VERSION
	.align		4
        /*0060*/ 	.byte	0x03, 0x5f
        /*0062*/ 	.short	0x0101


	//----- nvinfo : EIATTR_VRC_CTA_INIT_COUNT
	.align		4
        /*0064*/ 	.byte	0x02, 0x4a
	.zero		1
	.zero		1


	//----- nvinfo : EIATTR_EXIT_INSTR_OFFSETS
	.align		4
        /*0068*/ 	.byte	0x04, 0x1c
        /*006a*/ 	.short	(.L_51 - .L_50)


	//   ....[0]....
.L_50:
        /*006c*/ 	.word	0x00000070


	//   ....[1]....
        /*0070*/ 	.word	0x00000290


	//----- nvinfo : EIATTR_CRS_STACK_SIZE
	.align		4
.L_51:
        /*0074*/ 	.byte	0x04, 0x1e
        /*0076*/ 	.short	(.L_53 - .L_52)
.L_52:
        /*0078*/ 	.word	0x00000000


	//----- nvinfo : EIATTR_CBANK_PARAM_SIZE
	.align		4
.L_53:
        /*007c*/ 	.byte	0x03, 0x19
        /*007e*/ 	.short	0x001c


	//----- nvinfo : EIATTR_PARAM_CBANK
	.align		4
        /*0080*/ 	.byte	0x04, 0x0a
        /*0082*/ 	.short	(.L_55 - .L_54)
	.align		4
.L_54:
        /*0084*/ 	.word	index@(.nv.constant0._Z14softmax_kernelPKfPfiff)
        /*0088*/ 	.short	0x0380
        /*008a*/ 	.short	0x001c


	//----- nvinfo : EIATTR_SW_WAR
	.align		4
.L_55:
        /*008c*/ 	.byte	0x04, 0x36
        /*008e*/ 	.short	(.L_57 - .L_56)
.L_56:
        /*0090*/ 	.word	0x00000008
.L_57:


//--------------------- .nv.info._Z9fc_kernelPKfS0_S0_Pfii --------------------------
	.section	.nv.info._Z9fc_kernelPKfS0_S0_Pfii,"",@"SHT_CUDA_INFO"
	.sectionflags	@""
	.align	4


	//----- nvinfo : EIATTR_CUDA_API_VERSION
	.align		4
        /*0000*/ 	.byte	0x04, 0x37
        /*0002*/ 	.short	(.L_59 - .L_58)
.L_58:
        /*0004*/ 	.word	0x00000082


	//----- nvinfo : EIATTR_KPARAM_INFO
	.align		4
.L_59:
        /*0008*/ 	.byte	0x04, 0x17
        /*000a*/ 	.short	(.L_61 - .L_60)
.L_60:
        /*000c*/ 	.word	0x00000000
        /*0010*/ 	.short	0x0005
        /*0012*/ 	.short	0x0024
        /*0014*/ 	.byte	0x00, 0xf0, 0x11, 0x00


	//----- nvinfo : EIATTR_KPARAM_INFO
	.align		4
.L_61:
        /*0018*/ 	.byte	0x04, 0x17
        /*001a*/ 	.short	(.L_63 - .L_62)
.L_62:
        /*001c*/ 	.word	0x00000000
        /*0020*/ 	.short	0x0004
        /*0022*/ 	.short	0x0020
        /*0024*/ 	.byte	0x00, 0xf0, 0x11, 0x00


	//----- nvinfo : EIATTR_KPARAM_INFO
	.align		4
.L_63:
        /*0028*/ 	.byte	0x04, 0x17
        /*002a*/ 	.short	(.L_65 - .L_64)
.L_64:
        /*002c*/ 	.word	0x00000000
        /*0030*/ 	.short	0x0003
        /*0032*/ 	.short	0x0018
        /*0034*/ 	.byte	0x00, 0xf5, 0x21, 0x00


	//----- nvinfo : EIATTR_KPARAM_INFO
	.align		4
.L_65:
        /*0038*/ 	.byte	0x04, 0x17
        /*003a*/ 	.short	(.L_67 - .L_66)
.L_66:
        /*003c*/ 	.word	0x00000000
        /*0040*/ 	.short	0x0002
        /*0042*/ 	.short	0x0010
        /*0044*/ 	.byte	0x00, 0xf5, 0x21, 0x00


	//----- nvinfo : EIATTR_KPARAM_INFO
	.align		4
.L_67:
        /*0048*/ 	.byte	0x04, 0x17
        /*004a*/ 	.short	(.L_69 - .L_68)
.L_68:
        /*004c*/ 	.word	0x00000000
        /*0050*/ 	.short	0x0001
        /*0052*/ 	.short	0x0008
        /*0054*/ 	.byte	0x00, 0xf5, 0x21, 0x00


	//----- nvinfo : EIATTR_KPARAM_INFO
	.align		4
.L_69:
        /*0058*/ 	.byte	0x04, 0x17
        /*005a*/ 	.short	(.L_71 - .L_70)
.L_70:
        /*005c*/ 	.word	0x00000000
        /*0060*/ 	.short	0x0000
        /*0062*/ 	.short	0x0000
        /*0064*/ 	.byte	0x00, 0xf5, 0x21, 0x00


	//----- nvinfo : EIATTR_SPARSE_MMA_MASK
	.align		4
.L_71:
        /*0068*/ 	.byte	0x03, 0x50
        /*006a*/ 	.short	0x0000


	//----- nvinfo : EIATTR_MAXREG_COUNT
	.align		4
        /*006c*/ 	.byte	0x03, 0x1b
        /*006e*/ 	.short	0x00ff


	//----- nvinfo : EIATTR_MERCURY_ISA_VERSION
	.align		4
        /*0070*/ 	.byte	0x03, 0x5f
        /*0072*/ 	.short	0x0101


	//----- nvinfo : EIATTR_VRC_CTA_INIT_COUNT
	.align		4
        /*0074*/ 	.byte	0x02, 0x4a
	.zero		1
	.zero		1


	//----- nvinfo : EIATTR_EXIT_INSTR_OFFSETS
	.align		4
        /*0078*/ 	.byte	0x04, 0x1c
        /*007a*/ 	.short	(.L_73 - .L_72)


	//   ....[0]....
.L_72:
        /*007c*/ 	.word	0x00000070


	//   ....[1]....
        /*0080*/ 	.word	0x00000ad0


	//----- nvinfo : EIATTR_CBANK_PARAM_SIZE
	.align		4
.L_73:
        /*0084*/ 	.byte	0x03, 0x19
        /*0086*/ 	.short	0x0028


	//----- nvinfo : EIATTR_PARAM_CBANK
	.align		4
        /*0088*/ 	.byte	0x04, 0x0a
        /*008a*/ 	.short	(.L_75 - .L_74)
	.align		4
.L_74:
        /*008c*/ 	.word	index@(.nv.constant0._Z9fc_kernelPKfS0_S0_Pfii)
        /*0090*/ 	.short	0x0380
        /*0092*/ 	.short	0x0028


	//----- nvinfo : EIATTR_SW_WAR
	.align		4
.L_75:
        /*0094*/ 	.byte	0x04, 0x36
        /*0096*/ 	.short	(.L_77 - .L_76)
.L_76:
        /*0098*/ 	.word	0x00000008
.L_77:


//--------------------- .nv.info._Z26conv2d_multichannel_kernelPKfS0_Pfiiiiiii --------------------------
	.section	.nv.info._Z26conv2d_multichannel_kernelPKfS0_Pfiiiiiii,"",@"SHT_CUDA_INFO"
	.sectionflags	@""
	.align	4


	//----- nvinfo : EIATTR_CUDA_API_VERSION
	.align		4
        /*0000*/ 	.byte	0x04, 0x37
        /*0002*/ 	.short	(.L_79 - .L_78)
.L_78:
        /*0004*/ 	.word	0x00000082


	//----- nvinfo : EIATTR_KPARAM_INFO
	.align		4
.L_79:
        /*0008*/ 	.byte	0x04, 0x17
        /*000a*/ 	.short	(.L_81 - .L_80)
.L_80:
        /*000c*/ 	.word	0x00000000
        /*0010*/ 	.short	0x0009
        /*0012*/ 	.short	0x0030
        /*0014*/ 	.byte	0x00, 0xf0, 0x11, 0x00


	//----- nvinfo : EIATTR_KPARAM_INFO
	.align		4
.L_81:
        /*0018*/ 	.byte	0x04, 0x17
        /*001a*/ 	.short	(.L_83 - .L_82)
.L_82:
        /*001c*/ 	.word	0x00000000
        /*0020*/ 	.short	0x0008
        /*0022*/ 	.short	0x002c
        /*0024*/ 	.byte	0x00, 0xf0, 0x11, 0x00


	//----- nvinfo : EIATTR_KPARAM_INFO
	.align		4
.L_83:
        /*0028*/ 	.byte	0x04, 0x17
        /*002a*/ 	.short	(.L_85 - .L_84)
.L_84:
        /*002c*/ 	.word	0x00000000
        /*0030*/ 	.short	0x0007
        /*0032*/ 	.short	0x0028
        /*0034*/ 	.byte	0x00, 0xf0, 0x11, 0x00


	//----- nvinfo : EIATTR_KPARAM_INFO
	.align		4
.L_85:
        /*0038*/ 	.byte	0x04, 0x17
        /*003a*/ 	.short	(.L_87 - .L_86)
.L_86:
        /*003c*/ 	.word	0x00000000
        /*0040*/ 	.short	0x0006
        /*0042*/ 	.short	0x0024
        /*0044*/ 	.byte	0x00, 0xf0, 0x11, 0x00


	//----- nvinfo : EIATTR_KPARAM_INFO
	.align		4
.L_87:
        /*0048*/ 	.byte	0x04, 0x17
        /*004a*/ 	.short	(.L_89 - .L_88)
.L_88:
        /*004c*/ 	.word	0x00000000
        /*0050*/ 	.short	0x0005
        /*0052*/ 	.short	0x0020
        /*0054*/ 	.byte	0x00, 0xf0, 0x11, 0x00


	//----- nvinfo : EIATTR_KPARAM_INFO
	.align		4
.L_89:
        /*0058*/ 	.byte	0x04, 0x17
        /*005a*/ 	.short	(.L_91 - .L_90)
.L_90:
        /*005c*/ 	.word	0x00000000
        /*0060*/ 	.short	0x0004
        /*0062*/ 	.short	0x001c
        /*0064*/ 	.byte	0x00, 0xf0, 0x11, 0x00


	//----- nvinfo : EIATTR_KPARAM_INFO
	.align		4
.L_91:
        /*0068*/ 	.byte	0x04, 0x17
        /*006a*/ 	.short	(.L_93 - .L_92)
.L_92:
        /*006c*/ 	.word	0x00000000
        /*0070*/ 	.short	0x0003
        /*0072*/ 	.short	0x0018
        /*0074*/ 	.byte	0x00, 0xf0, 0x11, 0x00


	//----- nvinfo : EIATTR_KPARAM_INFO
	.align		4
.L_93:
        /*0078*/ 	.byte	0x04, 0x17
        /*007a*/ 	.short	(.L_95 - .L_94)
.L_94:
        /*007c*/ 	.word	0x00000000
        /*0080*/ 	.short	0x0002
        /*0082*/ 	.short	0x0010
        /*0084*/ 	.byte	0x00, 0xf5, 0x21, 0x00


	//----- nvinfo : EIATTR_KPARAM_INFO
	.align		4
.L_95:
        /*0088*/ 	.byte	0x04, 0x17
        /*008a*/ 	.short	(.L_97 - .L_96)
.L_96:
        /*008c*/ 	.word	0x00000000
        /*0090*/ 	.short	0x0001
        /*0092*/ 	.short	0x0008
        /*0094*/ 	.byte	0x00, 0xf5, 0x21, 0x00


	//----- nvinfo : EIATTR_KPARAM_INFO
	.align		4
.L_97:
        /*0098*/ 	.byte	0x04, 0x17
        /*009a*/ 	.short	(.L_99 - .L_98)
.L_98:
        /*009c*/ 	.word	0x00000000
        /*00a0*/ 	.short	0x0000
        /*00a2*/ 	.short	0x0000
        /*00a4*/ 	.byte	0x00, 0xf5, 0x21, 0x00


	//----- nvinfo : EIATTR_SPARSE_MMA_MASK
	.align		4
.L_99:
        /*00a8*/ 	.byte	0x03, 0x50
        /*00aa*/ 	.short	0x0000


	//----- nvinfo : EIATTR_MAXREG_COUNT
	.align		4
        /*00ac*/ 	.byte	0x03, 0x1b
        /*00ae*/ 	.short	0x00ff


	//----- nvinfo : EIATTR_MERCURY_ISA_VERSION
	.align		4
        /*00b0*/ 	.byte	0x03, 0x5f
        /*00b2*/ 	.short	0x0101


	//----- nvinfo : EIATTR_VRC_CTA_INIT_COUNT
	.align		4
        /*00b4*/ 	.byte	0x02, 0x4a
	.zero		1
	.zero		1


	//----- nvinfo : EIATTR_EXIT_INSTR_OFFSETS
	.align		4
        /*00b8*/ 	.byte	0x04, 0x1c
        /*00ba*/ 	.short	(.L_101 - .L_100)


	//   ....[0]....
.L_100:
        /*00bc*/ 	.word	0x000000f0


	//   ....[1]....
        /*00c0*/ 	.word	0x00000cb0


	//----- nvinfo : EIATTR_CBANK_PARAM_SIZE
	.align		4
.L_101:
        /*00c4*/ 	.byte	0x03, 0x19
        /*00c6*/ 	.short	0x0034


	//----- nvinfo : EIATTR_PARAM_CBANK
	.align		4
        /*00c8*/ 	.byte	0x04, 0x0a
        /*00ca*/ 	.short	(.L_103 - .L_102)
	.align		4
.L_102:
        /*00cc*/ 	.word	index@(.nv.constant0._Z26conv2d_multichannel_kernelPKfS0_Pfiiiiiii)
        /*00d0*/ 	.short	0x0380
        /*00d2*/ 	.short	0x0034


	//----- nvinfo : EIATTR_SW_WAR
	.align		4
.L_103:
        /*00d4*/ 	.byte	0x04, 0x36
        /*00d6*/ 	.short	(.L_105 - .L_104)
.L_104:
        /*00d8*/ 	.word	0x00000008
.L_105:


//--------------------- .nv.info._Z14maxpool_kernelPKfPfiiii --------------------------
	.section	.nv.info._Z14maxpool_kernelPKfPfiiii,"",@"SHT_CUDA_INFO"
	.sectionflags	@""
	.align	4


	//----- nvinfo : EIATTR_CUDA_API_VERSION
	.align		4
        /*0000*/ 	.byte	0x04, 0x37
        /*0002*/ 	.short	(.L_107 - .L_106)
.L_106:
        /*0004*/ 	.word	0x00000082


	//----- nvinfo : EIATTR_KPARAM_INFO
	.align		4
.L_107:
        /*0008*/ 	.byte	0x04, 0x17
        /*000a*/ 	.short	(.L_109 - .L_108)
.L_108:
        /*000c*/ 	.word	0x00000000
        /*0010*/ 	.short	0x0005
        /*0012*/ 	.short	0x001c
        /*0014*/ 	.byte	0x00, 0xf0, 0x11, 0x00


	//----- nvinfo : EIATTR_KPARAM_INFO
	.align		4
.L_109:
        /*0018*/ 	.byte	0x04, 0x17
        /*001a*/ 	.short	(.L_111 - .L_110)
.L_110:
        /*001c*/ 	.word	0x00000000
        /*0020*/ 	.short	0x0004
        /*0022*/ 	.short	0x0018
        /*0024*/ 	.byte	0x00, 0xf0, 0x11, 0x00


	//----- nvinfo : EIATTR_KPARAM_INFO
	.align		4
.L_111:
        /*0028*/ 	.byte	0x04, 0x17
        /*002a*/ 	.short	(.L_113 - .L_112)
.L_112:
        /*002c*/ 	.word	0x00000000
        /*0030*/ 	.short	0x0003
        /*0032*/ 	.short	0x0014
        /*0034*/ 	.byte	0x00, 0xf0, 0x11, 0x00


	//----- nvinfo : EIATTR_KPARAM_INFO
	.align		4
.L_113:
        /*0038*/ 	.byte	0x04, 0x17
        /*003a*/ 	.short	(.L_115 - .L_114)
.L_114:
        /*003c*/ 	.word	0x00000000
        /*0040*/ 	.short	0x0002
        /*0042*/ 	.short	0x0010
        /*0044*/ 	.byte	0x00, 0xf0, 0x11, 0x00


	//----- nvinfo : EIATTR_KPARAM_INFO
	.align		4
.L_115:
        /*0048*/ 	.byte	0x04, 0x17
        /*004a*/ 	.short	(.L_117 - .L_116)
.L_116:
        /*004c*/ 	.word	0x00000000
        /*0050*/ 	.short	0x0001
        /*0052*/ 	.short	0x0008
        /*0054*/ 	.byte	0x00, 0xf5, 0x21, 0x00


	//----- nvinfo : EIATTR_KPARAM_INFO
	.align		4
.L_117:
        /*0058*/ 	.byte	0x04, 0x17
        /*005a*/ 	.short	(.L_119 - .L_118)
.L_118:
        /*005c*/ 	.word	0x00000000
        /*0060*/ 	.short	0x0000
        /*0062*/ 	.short	0x0000
        /*0064*/ 	.byte	0x00, 0xf5, 0x21, 0x00


	//----- nvinfo : EIATTR_SPARSE_MMA_MASK
	.align		4
.L_119:
        /*0068*/ 	.byte	0x03, 0x50
        /*006a*/ 	.short	0x0000


	//----- nvinfo : EIATTR_MAXREG_COUNT
	.align		4
        /*006c*/ 	.byte	0x03, 0x1b
        /*006e*/ 	.short	0x00ff


	//----- nvinfo : EIATTR_MERCURY_ISA_VERSION
	.align		4
        /*0070*/ 	.byte	0x03, 0x5f
        /*0072*/ 	.short	0x0101


	//----- nvinfo : EIATTR_VRC_CTA_INIT_COUNT
	.align		4
        /*0074*/ 	.byte	0x02, 0x4a
	.zero		1
	.zero		1


	//----- nvinfo : EIATTR_EXIT_INSTR_OFFSETS
	.align		4
        /*0078*/ 	.byte	0x04, 0x1c
        /*007a*/ 	.short	(.L_121 - .L_120)


	//   ....[0]....
.L_120:
        /*007c*/ 	.word	0x000000c0


	//   ....[1]....
        /*0080*/ 	.word	0x000003d0


	//----- nvinfo : EIATTR_CBANK_PARAM_SIZE
	.align		4
.L_121:
        /*0084*/ 	.byte	0x03, 0x19
        /*0086*/ 	.short	0x0020


	//----- nvinfo : EIATTR_PARAM_CBANK
	.align		4
        /*0088*/ 	.byte	0x04, 0x0a
        /*008a*/ 	.short	(.L_123 - .L_122)
	.align		4
.L_122:
        /*008c*/ 	.word	index@(.nv.constant0._Z14maxpool_kernelPKfPfiiii)
        /*0090*/ 	.short	0x0380
        /*0092*/ 	.short	0x0020


	//----- nvinfo : EIATTR_SW_WAR
	.align		4
.L_123:
        /*0094*/ 	.byte	0x04, 0x36
        /*0096*/ 	.short	(.L_125 - .L_124)
.L_124:
        /*0098*/ 	.word	0x00000008
.L_125:


//--------------------- .nv.info._Z18addBiasRelu_kernelPfPKfii --------------------------
	.section	.nv.info._Z18addBiasRelu_kernelPfPKfii,"",@"SHT_CUDA_INFO"
	.sectionflags	@""
	.align	4


	//----- nvinfo : EIATTR_CUDA_API_VERSION
	.align		4
        /*0000*/ 	.byte	0x04, 0x37
        /*0002*/ 	.short	(.L_127 - .L_126)
.L_126:
        /*0004*/ 	.word	0x00000082


	//----- nvinfo : EIATTR_KPARAM_INFO
	.align		4
.L_127:
        /*0008*/ 	.byte	0x04, 0x17
        /*000a*/ 	.short	(.L_129 - .L_128)
.L_128:
        /*000c*/ 	.word	0x00000000
        /*0010*/ 	.short	0x0003
        /*0012*/ 	.short	0x0014
        /*0014*/ 	.byte	0x00, 0xf0, 0x11, 0x00


	//----- nvinfo : EIATTR_KPARAM_INFO
	.align		4
.L_129:
        /*0018*/ 	.byte	0x04, 0x17
        /*001a*/ 	.short	(.L_131 - .L_130)
.L_130:
        /*001c*/ 	.word	0x00000000
        /*0020*/ 	.short	0x0002
        /*0022*/ 	.short	0x0010
        /*0024*/ 	.byte	0x00, 0xf0, 0x11, 0x00


	//----- nvinfo : EIATTR_KPARAM_INFO
	.align		4
.L_131:
        /*0028*/ 	.byte	0x04, 0x17
        /*002a*/ 	.short	(.L_133 - .L_132)
.L_132:
        /*002c*/ 	.word	0x00000000
        /*0030*/ 	.short	0x0001
        /*0032*/ 	.short	0x0008
        /*0034*/ 	.byte	0x00, 0xf5, 0x21, 0x00


	//----- nvinfo : EIATTR_KPARAM_INFO
	.align		4
.L_133:
        /*0038*/ 	.byte	0x04, 0x17
        /*003a*/ 	.short	(.L_135 - .L_134)
.L_134:
        /*003c*/ 	.word	0x00000000
        /*0040*/ 	.short	0x0000
        /*0042*/ 	.short	0x0000
        /*0044*/ 	.byte	0x00, 0xf5, 0x21, 0x00


	//----- nvinfo : EIATTR_SPARSE_MMA_MASK
	.align		4
.L_135:
        /*0048*/ 	.byte	0x03, 0x50
        /*004a*/ 	.short	0x0000


	//----- nvinfo : EIATTR_MAXREG_COUNT
	.align		4
        /*004c*/ 	.byte	0x03, 0x1b
        /*004e*/ 	.short	0x00ff


	//----- nvinfo : EIATTR_MERCURY_ISA_VERSION
	.align		4
        /*0050*/ 	.byte	0x03, 0x5f
        /*0052*/ 	.short	0x0101


	//----- nvinfo : EIATTR_VRC_CTA_INIT_COUNT
	.align		4
        /*0054*/ 	.byte	0x02, 0x4a
	.zero		1
	.zero		1


	//----- nvinfo : EIATTR_EXIT_INSTR_OFFSETS
	.align		4
        /*0058*/ 	.byte	0x04, 0x1c
        /*005a*/ 	.short	(.L_137 - .L_136)


	//   ....[0]....
.L_136:
        /*005c*/ 	.word	0x00000070


	//   ....[1]....
        /*0060*/ 	.word	0x000002b0


	//----- nvinfo : EIATTR_CBANK_PARAM_SIZE
	.align		4
.L_137:
        /*0064*/ 	.byte	0x03, 0x19
        /*0066*/ 	.short	0x0018


	//----- nvinfo : EIATTR_PARAM_CBANK
	.align		4
        /*0068*/ 	.byte	0x04, 0x0a
        /*006a*/ 	.short	(.L_139 - .L_138)
	.align		4
.L_138:
        /*006c*/ 	.word	index@(.nv.constant0._Z18addBiasRelu_kernelPfPKfii)
        /*0070*/ 	.short	0x0380
        /*0072*/ 	.short	0x0018


	//----- nvinfo : EIATTR_SW_WAR
	.align		4
.L_139:
        /*0074*/ 	.byte	0x04, 0x36
        /*0076*/ 	.short	(.L_141 - .L_140)
.L_140:
        /*0078*/ 	.word	0x00000008
.L_141:


//--------------------- .nv.info._Z13conv2d_kernelPKfS0_Pfiiiii --------------------------
	.section	.nv.info._Z13conv2d_kernelPKfS0_Pfiiiii,"",@"SHT_CUDA_INFO"
	.sectionflags	@""
	.align	4


	//----- nvinfo : EIATTR_CUDA_API_VERSION
	.align		4
        /*0000*/ 	.byte	0x04, 0x37
        /*0002*/ 	.short	(.L_143 - .L_142)
.L_142:
        /*0004*/ 	.word	0x00000082


	//----- nvinfo : EIATTR_KPARAM_INFO
	.align		4
.L_143:
        /*0008*/ 	.byte	0x04, 0x17
        /*000a*/ 	.short	(.L_145 - .L_144)
.L_144:
        /*000c*/ 	.word	0x00000000
        /*0010*/ 	.short	0x0007
        /*0012*/ 	.short	0x0028
        /*0014*/ 	.byte	0x00, 0xf0, 0x11, 0x00


	//----- nvinfo : EIATTR_KPARAM_INFO
	.align		4
.L_145:
        /*0018*/ 	.byte	0x04, 0x17
        /*001a*/ 	.short	(.L_147 - .L_146)
.L_146:
        /*001c*/ 	.word	0x00000000
        /*0020*/ 	.short	0x0006
        /*0022*/ 	.short	0x0024
        /*0024*/ 	.byte	0x00, 0xf0, 0x11, 0x00


	//----- nvinfo : EIATTR_KPARAM_INFO
	.align		4
.L_147:
        /*0028*/ 	.byte	0x04, 0x17
        /*002a*/ 	.short	(.L_149 - .L_148)
.L_148:
        /*002c*/ 	.word	0x00000000
        /*0030*/ 	.short	0x0005
        /*0032*/ 	.short	0x0020
        /*0034*/ 	.byte	0x00, 0xf0, 0x11, 0x00


	//----- nvinfo : EIATTR_KPARAM_INFO
	.align		4
.L_149:
        /*0038*/ 	.byte	0x04, 0x17
        /*003a*/ 	.short	(.L_151 - .L_150)
.L_150:
        /*003c*/ 	.word	0x00000000
        /*0040*/ 	.short	0x0004
        /*0042*/ 	.short	0x001c
        /*0044*/ 	.byte	0x00, 0xf0, 0x11, 0x00


	//----- nvinfo : EIATTR_KPARAM_INFO
	.align		4
.L_151:
        /*0048*/ 	.byte	0x04, 0x17
        /*004a*/ 	.short	(.L_153 - .L_152)
.L_152:
        /*004c*/ 	.word	0x00000000
        /*0050*/ 	.short	0x0003
        /*0052*/ 	.short	0x0018
        /*0054*/ 	.byte	0x00, 0xf0, 0x11, 0x00


	//----- nvinfo : EIATTR_KPARAM_INFO
	.align		4
.L_153:
        /*0058*/ 	.byte	0x04, 0x17
        /*005a*/ 	.short	(.L_155 - .L_154)
.L_154:
        /*005c*/ 	.word	0x00000000
        /*0060*/ 	.short	0x0002
        /*0062*/ 	.short	0x0010
        /*0064*/ 	.byte	0x00, 0xf5, 0x21, 0x00


	//----- nvinfo : EIATTR_KPARAM_INFO
	.align		4
.L_155:
        /*0068*/ 	.byte	0x04, 0x17
        /*006a*/ 	.short	(.L_157 - .L_156)
.L_156:
        /*006c*/ 	.word	0x00000000
        /*0070*/ 	.short	0x0001
        /*0072*/ 	.short	0x0008
        /*0074*/ 	.byte	0x00, 0xf5, 0x21, 0x00


	//----- nvinfo : EIATTR_KPARAM_INFO
	.align		4
.L_157:
        /*0078*/ 	.byte	0x04, 0x17
        /*007a*/ 	.short	(.L_159 - .L_158)
.L_158:
        /*007c*/ 	.word	0x00000000
        /*0080*/ 	.short	0x0000
        /*0082*/ 	.short	0x0000
        /*0084*/ 	.byte	0x00, 0xf5, 0x21, 0x00


	//----- nvinfo : EIATTR_SPARSE_MMA_MASK
	.align		4
.L_159:
        /*0088*/ 	.byte	0x03, 0x50
        /*008a*/ 	.short	0x0000


	//----- nvinfo : EIATTR_MAXREG_COUNT
	.align		4
        /*008c*/ 	.byte	0x03, 0x1b
        /*008e*/ 	.short	0x00ff


	//----- nvinfo : EIATTR_MERCURY_ISA_VERSION
	.align		4
        /*0090*/ 	.byte	0x03, 0x5f
        /*0092*/ 	.short	0x0101


	//----- nvinfo : EIATTR_VRC_CTA_INIT_COUNT
	.align		4
        /*0094*/ 	.byte	0x02, 0x4a
	.zero		1
	.zero		1


	//----- nvinfo : EIATTR_EXIT_INSTR_OFFSETS
	.align		4
        /*0098*/ 	.byte	0x04, 0x1c
        /*009a*/ 	.short	(.L_161 - .L_160)


	//   ....[0]....
.L_160:
        /*009c*/ 	.word	0x000000d0


	//   ....[1]....
        /*00a0*/ 	.word	0x00000d00


	//----- nvinfo : EIATTR_CBANK_PARAM_SIZE
	.align		4
.L_161:
        /*00a4*/ 	.byte	0x03, 0x19
        /*00a6*/ 	.short	0x002c


	//----- nvinfo : EIATTR_PARAM_CBANK
	.align		4
        /*00a8*/ 	.byte	0x04, 0x0a
        /*00aa*/ 	.short	(.L_163 - .L_162)
	.align		4
.L_162:
        /*00ac*/ 	.word	index@(.nv.constant0._Z13conv2d_kernelPKfS0_Pfiiiii)
        /*00b0*/ 	.short	0x0380
        /*00b2*/ 	.short	0x002c


	//----- nvinfo : EIATTR_SW_WAR
	.align		4
.L_163:
        /*00b4*/ 	.byte	0x04, 0x36
        /*00b6*/ 	.short	(.L_165 - .L_164)
.L_164:
        /*00b8*/ 	.word	0x00000008
.L_165:


//--------------------- .nv.callgraph             --------------------------
	.section	.nv.callgraph,"",@"SHT_CUDA_CALLGRAPH"
	.align	4
	.sectionentsize	8
	.align		4
        /*0000*/ 	.word	0x00000000
	.align		4
        /*0004*/ 	.word	0xffffffff
	.align		4
        /*0008*/ 	.word	0x00000000
	.align		4
        /*000c*/ 	.word	0xfffffffe
	.align		4
        /*0010*/ 	.word	0x00000000
	.align		4
        /*0014*/ 	.word	0xfffffffd
	.align		4
        /*0018*/ 	.word	0x00000000
	.align		4
        /*001c*/ 	.word	0xfffffffc


//--------------------- .text._Z14softmax_kernelPKfPfiff --------------------------
	.section	.text._Z14softmax_kernelPKfPfiff,"ax",@progbits
	.align	128
        .global         _Z14softmax_kernelPKfPfiff
        .type           _Z14softmax_kernelPKfPfiff,@function
        .size           _Z14softmax_kernelPKfPfiff,(.L_x_40 - _Z14softmax_kernelPKfPfiff)
        .other          _Z14softmax_kernelPKfPfiff,@"STO_CUDA_ENTRY STV_DEFAULT"
_Z14softmax_kernelPKfPfiff:
.text._Z14softmax_kernelPKfPfiff:
[----:B------:R-:W-:Y:S01]  /*0000*/  LDC R1, c[0x0][0x37c] ;  /* 0x0000df00ff017b82 */ /* 0x000fe20000000800 */
[----:B------:R-:W0:Y:S07]  /*0010*/  S2R R3, SR_TID.X ;  /* 0x0000000000037919 */ /* 0x000e2e0000002100 */
[----:B------:R-:W0:Y:S01]  /*0020*/  S2UR UR4, SR_CTAID.X ;  /* 0x00000000000479c3 */ /* 0x000e220000002500 */
[----:B------:R-:W1:Y:S07]  /*0030*/  LDCU UR5, c[0x0][0x390] ;  /* 0x00007200ff0577ac */ /* 0x000e6e0008000800 */
[----:B------:R-:W0:Y:S02]  /*0040*/  LDC R2, c[0x0][0x360] ;  /* 0x0000d800ff027b82 */ /* 0x000e240000000800 */
[----:B0-----:R-:W-:-:S05]  /*0050*/  IMAD R2, R2, UR4, R3 ;  /* 0x0000000402027c24 */ /* 0x001fca000f8e0203 */
[----:B-1----:R-:W-:-:S13]  /*0060*/  ISETP.GE.AND P0, PT, R2, UR5, PT ;  /* 0x0000000502007c0c */ /* 0x002fda000bf06270 */
[----:B------:R-:W-:Y:S05]  /*0070*/  @P0 EXIT ;  /* 0x000000000000094d */ /* 0x000fea0003800000 */
[----:B------:R-:W0:Y:S01]  /*0080*/  LDC.64 R4, c[0x0][0x380] ;  /* 0x0000e000ff047b82 */ /* 0x000e220000000a00 */
[----:B------:R-:W1:Y:S01]  /*0090*/  LDCU.64 UR4, c[0x0][0x358] ;  /* 0x00006b00ff0477ac */ /* 0x000e620008000a00 */
[----:B------:R-:W2:Y:S06]  /*00a0*/  LDCU UR6, c[0x0][0x394] ;  /* 0x00007280ff0677ac */ /* 0x000eac0008000800 */
[----:B------:R-:W3:Y:S01]  /*00b0*/  LDC R11, c[0x0][0x398] ;  /* 0x0000e600ff0b7b82 */ /* 0x000ee20000000800 */
[----:B0-----:R-:W-:-:S06]  /*00c0*/  IMAD.WIDE R4, R2, 0x4, R4 ;  /* 0x0000000402047825 */ /* 0x001fcc00078e0204 */
[----:B-1----:R-:W2:Y:S01]  /*00d0*/  LDG.E R4, desc[UR4][R4.64] ;  /* 0x0000000404047981 */ /* 0x002ea2000c1e1900 */
[----:B------:R-:W-:Y:S01]  /*00e0*/  IMAD.MOV.U32 R3, RZ, RZ, 0x3bbb989d ;  /* 0x3bbb989dff037424 */ /* 0x000fe200078e00ff */
[----:B------:R-:W-:Y:S01]  /*00f0*/  BSSY.RECONVERGENT B0, `(.L_x_0) ;  /* 0x0000016000007945 */ /* 0x000fe20003800200 */
[----:B------:R-:W-:Y:S02]  /*0100*/  IMAD.MOV.U32 R6, RZ, RZ, 0x437c0000 ;  /* 0x437c0000ff067424 */ /* 0x000fe400078e00ff */
[----:B--2---:R-:W-:-:S04]  /*0110*/  FADD R0, R4, -UR6 ;  /* 0x8000000604007e21 */ /* 0x004fc80008000000 */
[----:B------:R-:W-:-:S04]  /*0120*/  FFMA.SAT R3, R0, R3, 0.5 ;  /* 0x3f00000000037423 */ /* 0x000fc80000002003 */
[----:B------:R-:W-:Y:S02]  /*0130*/  FFMA.RM R3, R3, R6, 12582913 ;  /* 0x4b40000103037423 */ /* 0x000fe40000004006 */
[----:B---3--:R-:W0:Y:S02]  /*0140*/  MUFU.RCP R6, R11 ;  /* 0x0000000b00067308 */ /* 0x008e240000001000 */
[----:B------:R-:W-:-:S04]  /*0150*/  FADD R7, R3, -12583039 ;  /* 0xcb40007f03077421 */ /* 0x000fc80000000000 */
[----:B------:R-:W-:-:S04]  /*0160*/  FFMA R7, R0, 1.4426950216293334961, -R7 ;  /* 0x3fb8aa3b00077823 */ /* 0x000fc80000000807 */
[----:B------:R-:W-:Y:S01]  /*0170*/  FFMA R7, R0, 1.925963033500011079e-08, R7 ;  /* 0x32a5706000077823 */ /* 0x000fe20000000007 */
[----:B------:R-:W-:-:S05]  /*0180*/  IMAD.SHL.U32 R0, R3, 0x800000, RZ ;  /* 0x0080000003007824 */ /* 0x000fca00078e00ff */
[----:B------:R-:W1:Y:S01]  /*0190*/  MUFU.EX2 R7, R7 ;  /* 0x0000000700077308 */ /* 0x000e620000000800 */
[----:B0-----:R-:W-:-:S04]  /*01a0*/  FFMA R3, R6, -R11, 1 ;  /* 0x3f80000006037423 */ /* 0x001fc8000000080b */
[----:B------:R-:W-:Y:S01]  /*01b0*/  FFMA R3, R6, R3, R6 ;  /* 0x0000000306037223 */ /* 0x000fe20000000006 */
[----:B-1----:R-:W-:-:S04]  /*01c0*/  FMUL R0, R0, R7 ;  /* 0x0000000700007220 */ /* 0x002fc80000400000 */
[----:B------:R-:W0:Y:S01]  /*01d0*/  FCHK P0, R0, R11 ;  /* 0x0000000b00007302 */ /* 0x000e220000000000 */
[----:B------:R-:W-:-:S04]  /*01e0*/  FFMA R4, R0, R3, RZ ;  /* 0x0000000300047223 */ /* 0x000fc800000000ff */
[----:B------:R-:W-:-:S04]  /*01f0*/  FFMA R5, R4, -R11, R0 ;  /* 0x8000000b04057223 */ /* 0x000fc80000000000 */
[----:B------:R-:W-:Y:S01]  /*0200*/  FFMA R9, R3, R5, R4 ;  /* 0x0000000503097223 */ /* 0x000fe20000000004 */
[----:B0-----:R-:W-:Y:S06]  /*0210*/  @!P0 BRA `(.L_x_1) ;  /* 0x00000000000c8947 */ /* 0x001fec0003800000 */
[----:B------:R-:W-:-:S07]  /*0220*/  MOV R4, 0x240 ;  /* 0x0000024000047802 */ /* 0x000fce0000000f00 */
[----:B------:R-:W-:Y:S05]  /*0230*/  CALL.REL.NOINC `($__internal_0_$__cuda_sm3x_div_rn_noftz_f32_slowpath) ;  /* 0x0000000000187944 */ /* 0x000fea0003c00000 */
[----:B------:R-:W-:-:S07]  /*0240*/  IMAD.MOV.U32 R9, RZ, RZ, R0 ;  /* 0x000000ffff097224 */ /* 0x000fce00078e0000 */
.L_x_1:
[----:B------:R-:W-:Y:S05]  /*0250*/  BSYNC.RECONVERGENT B0 ;  /* 0x0000000000007941 */ /* 0x000fea0003800200 */
.L_x_0:
[----:B------:R-:W0:Y:S02]  /*0260*/  LDC.64 R4, c[0x0][0x388] ;  /* 0x0000e200ff047b82 */ /* 0x000e240000000a00 */
[----:B0-----:R-:W-:-:S05]  /*0270*/  IMAD.WIDE R2, R2, 0x4, R4 ;  /* 0x0000000402027825 */ /* 0x001fca00078e0204 */
[----:B------:R-:W-:Y:S01]  /*0280*/  STG.E desc[UR4][R2.64], R9 ;  /* 0x0000000902007986 */ /* 0x000fe2000c101904 */
[----:B------:R-:W-:Y:S05]  /*0290*/  EXIT ;  /* 0x000000000000794d */ /* 0x000fea0003800000 */
        .weak           $__internal_0_$__cuda_sm3x_div_rn_noftz_f32_slowpath
        .type           $__internal_0_$__cuda_sm3x_div_rn_noftz_f32_slowpath,@function
        .size           $__internal_0_$__cuda_sm3x_div_rn_noftz_f32_slowpath,(.L_x_40 - $__internal_0_$__cuda_sm3x_div_rn_noftz_f32_slowpath)
$__internal_0_$__cuda_sm3x_div_rn_noftz_f32_slowpath:
[----:B------:R-:W0:Y:S01]  /*02a0*/  LDC R3, c[0x0][0x398] ;  /* 0x0000e600ff037b82 */ /* 0x000e220000000800 */
[--C-:B------:R-:W-:Y:S01]  /*02b0*/  SHF.R.U32.HI R5, RZ, 0x17, R0.reuse ;  /* 0x00000017ff057819 */ /* 0x100fe20000011600 */
[----:B------:R-:W1:Y:S01]  /*02c0*/  LDCU UR6, c[0x0][0x398] ;  /* 0x00007300ff0677ac */ /* 0x000e620008000800 */
[----:B------:R-:W-:Y:S01]  /*02d0*/  BSSY.RECONVERGENT B1, `(.L_x_2) ;  /* 0x0000064000017945 */ /* 0x000fe20003800200 */
[----:B------:R-:W-:Y:S01]  /*02e0*/  IMAD.MOV.U32 R7, RZ, RZ, R0 ;  /* 0x000000ffff077224 */ /* 0x000fe200078e0000 */
[----:B------:R-:W-:-:S05]  /*02f0*/  LOP3.LUT R5, R5, 0xff, RZ, 0xc0, !PT ;  /* 0x000000ff05057812 */ /* 0x000fca00078ec0ff */
[----:B------:R-:W-:Y:S02]  /*0300*/  VIADD R10, R5, 0xffffffff ;  /* 0xffffffff050a7836 */ /* 0x000fe40000000000 */
[----:B-1----:R-:W-:Y:S01]  /*0310*/  IMAD.U32 R8, RZ, RZ, UR6 ;  /* 0x00000006ff087e24 */ /* 0x002fe2000f8e00ff */
[----:B0-----:R-:W-:-:S04]  /*0320*/  SHF.R.U32.HI R6, RZ, 0x17, R3 ;  /* 0x00000017ff067819 */ /* 0x001fc80000011603 */
[----:B------:R-:W-:-:S05]  /*0330*/  LOP3.LUT R6, R6, 0xff, RZ, 0xc0, !PT ;  /* 0x000000ff06067812 */ /* 0x000fca00078ec0ff */
[----:B------:R-:W-:-:S05]  /*0340*/  VIADD R11, R6, 0xffffffff ;  /* 0xffffffff060b7836 */ /* 0x000fca0000000000 */
[----:B------:R-:W-:-:S04]  /*0350*/  ISETP.GT.U32.AND P0, PT, R11, 0xfd, PT ;  /* 0x000000fd0b00780c */ /* 0x000fc80003f04070 */
[----:B------:R-:W-:-:S13]  /*0360*/  ISETP.GT.U32.OR P0, PT, R10, 0xfd, P0 ;  /* 0x000000fd0a00780c */ /* 0x000fda0000704470 */
[----:B------:R-:W-:Y:S01]  /*0370*/  @!P0 IMAD.MOV.U32 R9, RZ, RZ, RZ ;  /* 0x000000ffff098224 */ /* 0x000fe200078e00ff */
[----:B------:R-:W-:Y:S06]  /*0380*/  @!P0 BRA `(.L_x_3) ;  /* 0x00000000005c8947 */ /* 0x000fec0003800000 */
[----:B------:R-:W-:Y:S02]  /*0390*/  FSETP.GTU.FTZ.AND P1, PT, |R3|, +INF , PT ;  /* 0x7f8000000300780b */ /* 0x000fe40003f3c200 */
[----:B------:R-:W-:-:S04]  /*03a0*/  FSETP.GTU.FTZ.AND P0, PT, |R0|, +INF , PT ;  /* 0x7f8000000000780b */ /* 0x000fc80003f1c200 */
[----:B------:R-:W-:-:S13]  /*03b0*/  PLOP3.LUT P0, PT, P0, P1, PT, 0xf8, 0x8f ;  /* 0x00000000008f781c */ /* 0x000fda0000703f70 */
[----:B------:R-:W-:Y:S05]  /*03c0*/  @P0 BRA `(.L_x_4) ;  /* 0x00000004004c0947 */ /* 0x000fea0003800000 */
[----:B------:R-:W-:-:S13]  /*03d0*/  LOP3.LUT P0, RZ, R8, 0x7fffffff, R7, 0xc8, !PT ;  /* 0x7fffffff08ff7812 */ /* 0x000fda000780c807 */
[----:B------:R-:W-:Y:S05]  /*03e0*/  @!P0 BRA `(.L_x_5) ;  /* 0x00000004003c8947 */ /* 0x000fea0003800000 */
[C---:B------:R-:W-:Y:S02]  /*03f0*/  FSETP.NEU.FTZ.AND P2, PT, |R0|.reuse, +INF , PT ;  /* 0x7f8000000000780b */ /* 0x040fe40003f5d200 */
[----:B------:R-:W-:Y:S02]  /*0400*/  FSETP.NEU.FTZ.AND P1, PT, |R3|, +INF , PT ;  /* 0x7f8000000300780b */ /* 0x000fe40003f3d200 */
[----:B------:R-:W-:-:S11]  /*0410*/  FSETP.NEU.FTZ.AND P0, PT, |R0|, +INF , PT ;  /* 0x7f8000000000780b */ /* 0x000fd60003f1d200 */
[----:B------:R-:W-:Y:S05]  /*0420*/  @!P1 BRA !P2, `(.L_x_5) ;  /* 0x00000004002c9947 */ /* 0x000fea0005000000 */
[----:B------:R-:W-:-:S04]  /*0430*/  LOP3.LUT P2, RZ, R7, 0x7fffffff, RZ, 0xc0, !PT ;  /* 0x7fffffff07ff7812 */ /* 0x000fc8000784c0ff */
[----:B------:R-:W-:-:S13]  /*0440*/  PLOP3.LUT P1, PT, P1, P2, PT, 0x2f, 0xf2 ;  /* 0x0000000000f2781c */ /* 0x000fda0000f24577 */
[----:B------:R-:W-:Y:S05]  /*0450*/  @P1 BRA `(.L_x_6) ;  /* 0x0000000400181947 */ /* 0x000fea0003800000 */
[----:B------:R-:W-:-:S04]  /*0460*/  LOP3.LUT P1, RZ, R8, 0x7fffffff, RZ, 0xc0, !PT ;  /* 0x7fffffff08ff7812 */ /* 0x000fc8000782c0ff */
[----:B------:R-:W-:-:S13]  /*0470*/  PLOP3.LUT P0, PT, P0, P1, PT, 0x2f, 0xf2 ;  /* 0x0000000000f2781c */ /* 0x000fda0000702577 */
[----:B------:R-:W-:Y:S05]  /*0480*/  @P0 BRA `(.L_x_7) ;  /* 0x0000000400000947 */ /* 0x000fea0003800000 */
[----:B------:R-:W-:Y:S02]  /*0490*/  ISETP.GE.AND P0, PT, R10, RZ, PT ;  /* 0x000000ff0a00720c */ /* 0x000fe40003f06270 */
[----:B------:R-:W-:-:S11]  /*04a0*/  ISETP.GE.AND P1, PT, R11, RZ, PT ;  /* 0x000000ff0b00720c */ /* 0x000fd60003f26270 */
[----:B------:R-:W-:Y:S02]  /*04b0*/  @P0 IMAD.MOV.U32 R9, RZ, RZ, RZ ;  /* 0x000000ffff090224 */ /* 0x000fe400078e00ff */
[----:B------:R-:W-:Y:S01]  /*04c0*/  @!P0 FFMA R7, R0, 1.84467440737095516160e+19, RZ ;  /* 0x5f80000000078823 */ /* 0x000fe200000000ff */
[----:B------:R-:W-:Y:S02]  /*04d0*/  @!P0 IMAD.MOV.U32 R9, RZ, RZ, -0x40 ;  /* 0xffffffc0ff098424 */ /* 0x000fe400078e00ff */
[----:B------:R-:W-:-:S03]  /*04e0*/  @!P1 FFMA R8, R3, 1.84467440737095516160e+19, RZ ;  /* 0x5f80000003089823 */ /* 0x000fc600000000ff */
[----:B------:R-:W-:-:S07]  /*04f0*/  @!P1 IADD3 R9, PT, PT, R9, 0x40, RZ ;  /* 0x0000004009099810 */ /* 0x000fce0007ffe0ff */
.L_x_3:
[----:B------:R-:W-:Y:S01]  /*0500*/  LEA R3, R6, 0xc0800000, 0x17 ;  /* 0xc080000006037811 */ /* 0x000fe200078eb8ff */
[----:B------:R-:W-:Y:S01]  /*0510*/  VIADD R5, R5, 0xffffff81 ;  /* 0xffffff8105057836 */ /* 0x000fe20000000000 */
[----:B------:R-:W-:Y:S03]  /*0520*/  BSSY.RECONVERGENT B2, `(.L_x_8) ;  /* 0x0000035000027945 */ /* 0x000fe60003800200 */
[----:B------:R-:W-:Y:S01]  /*0530*/  IMAD.IADD R3, R8, 0x1, -R3 ;  /* 0x0000000108037824 */ /* 0x000fe200078e0a03 */
[C---:B------:R-:W-:Y:S01]  /*0540*/  IADD3 R6, PT, PT, R5.reuse, 0x7f, -R6 ;  /* 0x0000007f05067810 */ /* 0x040fe20007ffe806 */
[----:B------:R-:W-:Y:S02]  /*0550*/  IMAD R0, R5, -0x800000, R7 ;  /* 0xff80000005007824 */ /* 0x000fe400078e0207 */
[----:B------:R-:W0:Y:S01]  /*0560*/  MUFU.RCP R8, R3 ;  /* 0x0000000300087308 */ /* 0x000e220000001000 */
[----:B------:R-:W-:Y:S01]  /*0570*/  FADD.FTZ R11, -R3, -RZ ;  /* 0x800000ff030b7221 */ /* 0x000fe20000010100 */
[----:B------:R-:W-:-:S03]  /*0580*/  IMAD.IADD R6, R6, 0x1, R9 ;  /* 0x0000000106067824 */ /* 0x000fc600078e0209 */
[----:B0-----:R-:W-:-:S04]  /*0590*/  FFMA R13, R8, R11, 1 ;  /* 0x3f800000080d7423 */ /* 0x001fc8000000000b */
[----:B------:R-:W-:-:S04]  /*05a0*/  FFMA R10, R8, R13, R8 ;  /* 0x0000000d080a7223 */ /* 0x000fc80000000008 */
[----:B------:R-:W-:-:S04]  /*05b0*/  FFMA R7, R0, R10, RZ ;  /* 0x0000000a00077223 */ /* 0x000fc800000000ff */
[----:B------:R-:W-:-:S04]  /*05c0*/  FFMA R8, R11, R7, R0 ;  /* 0x000000070b087223 */ /* 0x000fc80000000000 */
[----:B------:R-:W-:-:S04]  /*05d0*/  FFMA R7, R10, R8, R7 ;  /* 0x000000080a077223 */ /* 0x000fc80000000007 */
[----:B------:R-:W-:-:S04]  /*05e0*/  FFMA R8, R11, R7, R0 ;  /* 0x000000070b087223 */ /* 0x000fc80000000000 */
[----:B------:R-:W-:-:S05]  /*05f0*/  FFMA R0, R10, R8, R7 ;  /* 0x000000080a007223 */ /* 0x000fca0000000007 */
[----:B------:R-:W-:-:S04]  /*0600*/  SHF.R.U32.HI R3, RZ, 0x17, R0 ;  /* 0x00000017ff037819 */ /* 0x000fc80000011600 */
[----:B------:R-:W-:-:S05]  /*0610*/  LOP3.LUT R3, R3, 0xff, RZ, 0xc0, !PT ;  /* 0x000000ff03037812 */ /* 0x000fca00078ec0ff */
[----:B------:R-:W-:-:S04]  /*0620*/  IMAD.IADD R9, R3, 0x1, R6 ;  /* 0x0000000103097824 */ /* 0x000fc800078e0206 */
[----:B------:R-:W-:-:S05]  /*0630*/  VIADD R3, R9, 0xffffffff ;  /* 0xffffffff09037836 */ /* 0x000fca0000000000 */
[----:B------:R-:W-:-:S13]  /*0640*/  ISETP.GE.U32.AND P0, PT, R3, 0xfe, PT ;  /* 0x000000fe0300780c */ /* 0x000fda0003f06070 */
[----:B------:R-:W-:Y:S05]  /*0650*/  @!P0 BRA `(.L_x_9) ;  /* 0x0000000000808947 */ /* 0x000fea0003800000 */
[----:B------:R-:W-:-:S13]  /*0660*/  ISETP.GT.AND P0, PT, R9, 0xfe, PT ;  /* 0x000000fe0900780c */ /* 0x000fda0003f04270 */
[----:B------:R-:W-:Y:S05]  /*0670*/  @P0 BRA `(.L_x_10) ;  /* 0x00000000006c0947 */ /* 0x000fea0003800000 */
[----:B------:R-:W-:-:S13]  /*0680*/  ISETP.GE.AND P0, PT, R9, 0x1, PT ;  /* 0x000000010900780c */ /* 0x000fda0003f06270 */
[----:B------:R-:W-:Y:S05]  /*0690*/  @P0 BRA `(.L_x_11) ;  /* 0x0000000000740947 */ /* 0x000fea0003800000 */
[----:B------:R-:W-:Y:S02]  /*06a0*/  ISETP.GE.AND P0, PT, R9, -0x18, PT ;  /* 0xffffffe80900780c */ /* 0x000fe40003f06270 */
[----:B------:R-:W-:-:S11]  /*06b0*/  LOP3.LUT R0, R0, 0x80000000, RZ, 0xc0, !PT ;  /* 0x8000000000007812 */ /* 0x000fd600078ec0ff */
[----:B------:R-:W-:Y:S05]  /*06c0*/  @!P0 BRA `(.L_x_11) ;  /* 0x0000000000688947 */ /* 0x000fea0003800000 */
[CCC-:B------:R-:W-:Y:S01]  /*06d0*/  FFMA.RZ R3, R10.reuse, R8.reuse, R7.reuse ;  /* 0x000000080a037223 */ /* 0x1c0fe2000000c007 */
[CCC-:B------:R-:W-:Y:S01]  /*06e0*/  FFMA.RM R6, R10.reuse, R8.reuse, R7.reuse ;  /* 0x000000080a067223 */ /* 0x1c0fe20000004007 */
[C---:B------:R-:W-:Y:S02]  /*06f0*/  ISETP.NE.AND P2, PT, R9.reuse, RZ, PT ;  /* 0x000000ff0900720c */ /* 0x040fe40003f45270 */
[----:B------:R-:W-:Y:S02]  /*0700*/  ISETP.NE.AND P1, PT, R9, RZ, PT ;  /* 0x000000ff0900720c */ /* 0x000fe40003f25270 */
[----:B------:R-:W-:Y:S01]  /*0710*/  LOP3.LUT R5, R3, 0x7fffff, RZ, 0xc0, !PT ;  /* 0x007fffff03057812 */ /* 0x000fe200078ec0ff */
[----:B------:R-:W-:Y:S01]  /*0720*/  FFMA.RP R3, R10, R8, R7 ;  /* 0x000000080a037223 */ /* 0x000fe20000008007 */
[----:B------:R-:W-:Y:S01]  /*0730*/  IADD3 R8, PT, PT, R9, 0x20, RZ ;  /* 0x0000002009087810 */ /* 0x000fe20007ffe0ff */
[----:B------:R-:W-:Y:S01]  /*0740*/  IMAD.MOV R7, RZ, RZ, -R9 ;  /* 0x000000ffff077224 */ /* 0x000fe200078e0a09 */
[----:B------:R-:W-:-:S02]  /*0750*/  LOP3.LUT R5, R5, 0x800000, RZ, 0xfc, !PT ;  /* 0x0080000005057812 */ /* 0x000fc400078efcff */
[----:B------:R-:W-:Y:S02]  /*0760*/  FSETP.NEU.FTZ.AND P0, PT, R3, R6, PT ;  /* 0x000000060300720b */ /* 0x000fe40003f1d000 */
[----:B------:R-:W-:Y:S02]  /*0770*/  SHF.L.U32 R8, R5, R8, RZ ;  /* 0x0000000805087219 */ /* 0x000fe400000006ff */
[----:B------:R-:W-:Y:S02]  /*0780*/  SEL R6, R7, RZ, P2 ;  /* 0x000000ff07067207 */ /* 0x000fe40001000000 */
[----:B------:R-:W-:Y:S02]  /*0790*/  ISETP.NE.AND P1, PT, R8, RZ, P1 ;  /* 0x000000ff0800720c */ /* 0x000fe40000f25270 */
[----:B------:R-:W-:Y:S02]  /*07a0*/  SHF.R.U32.HI R6, RZ, R6, R5 ;  /* 0x00000006ff067219 */ /* 0x000fe40000011605 */
[----:B------:R-:W-:-:S02]  /*07b0*/  PLOP3.LUT P0, PT, P0, P1, PT, 0xf8, 0x8f ;  /* 0x00000000008f781c */ /* 0x000fc40000703f70 */
[----:B------:R-:W-:Y:S02]  /*07c0*/  SHF.R.U32.HI R8, RZ, 0x1, R6 ;  /* 0x00000001ff087819 */ /* 0x000fe40000011606 */
[----:B------:R-:W-:-:S04]  /*07d0*/  SEL R3, RZ, 0x1, !P0 ;  /* 0x00000001ff037807 */ /* 0x000fc80004000000 */
[----:B------:R-:W-:-:S04]  /*07e0*/  LOP3.LUT R3, R3, 0x1, R8, 0xf8, !PT ;  /* 0x0000000103037812 */ /* 0x000fc800078ef808 */
[----:B------:R-:W-:-:S05]  /*07f0*/  LOP3.LUT R3, R3, R6, RZ, 0xc0, !PT ;  /* 0x0000000603037212 */ /* 0x000fca00078ec0ff */
[----:B------:R-:W-:-:S05]  /*0800*/  IMAD.IADD R3, R8, 0x1, R3 ;  /* 0x0000000108037824 */ /* 0x000fca00078e0203 */
[----:B------:R-:W-:Y:S01]  /*0810*/  LOP3.LUT R0, R3, R0, RZ, 0xfc, !PT ;  /* 0x0000000003007212 */ /* 0x000fe200078efcff */
[----:B------:R-:W-:Y:S06]  /*0820*/  BRA `(.L_x_11) ;  /* 0x0000000000107947 */ /* 0x000fec0003800000 */
.L_x_10:
[----:B------:R-:W-:-:S04]  /*0830*/  LOP3.LUT R0, R0, 0x80000000, RZ, 0xc0, !PT ;  /* 0x8000000000007812 */ /* 0x000fc800078ec0ff */
[----:B------:R-:W-:Y:S01]  /*0840*/  LOP3.LUT R0, R0, 0x7f800000, RZ, 0xfc, !PT ;  /* 0x7f80000000007812 */ /* 0x000fe200078efcff */
[----:B------:R-:W-:Y:S06]  /*0850*/  BRA `(.L_x_11) ;  /* 0x0000000000047947 */ /* 0x000fec0003800000 */
.L_x_9:
[----:B------:R-:W-:-:S07]  /*0860*/  IMAD R0, R6, 0x800000, R0 ;  /* 0x0080000006007824 */ /* 0x000fce00078e0200 */
.L_x_11:
[----:B------:R-:W-:Y:S05]  /*0870*/  BSYNC.RECONVERGENT B2 ;  /* 0x0000000000027941 */ /* 0x000fea0003800200 */
.L_x_8:
[----:B------:R-:W-:Y:S05]  /*0880*/  BRA `(.L_x_12) ;  /* 0x0000000000207947 */ /* 0x000fea0003800000 */
.L_x_7:
[----:B------:R-:W-:-:S04]  /*0890*/  LOP3.LUT R0, R8, 0x80000000, R7, 0x48, !PT ;  /* 0x8000000008007812 */ /* 0x000fc800078e4807 */
[----:B------:R-:W-:Y:S01]  /*08a0*/  LOP3.LUT R0, R0, 0x7f800000, RZ, 0xfc, !PT ;  /* 0x7f80000000007812 */ /* 0x000fe200078efcff */
[----:B------:R-:W-:Y:S06]  /*08b0*/  BRA `(.L_x_12) ;  /* 0x0000000000147947 */ /* 0x000fec0003800000 */
.L_x_6:
[----:B------:R-:W-:Y:S01]  /*08c0*/  LOP3.LUT R0, R8, 0x80000000, R7, 0x48, !PT ;  /* 0x8000000008007812 */ /* 0x000fe200078e4807 */
[----:B------:R-:W-:Y:S06]  /*08d0*/  BRA `(.L_x_12) ;  /* 0x00000000000c7947 */ /* 0x000fec0003800000 */
.L_x_5:
[----:B------:R-:W0:Y:S01]  /*08e0*/  MUFU.RSQ R0, -QNAN ;  /* 0xffc0000000007908 */ /* 0x000e220000001400 */
[----:B------:R-:W-:Y:S05]  /*08f0*/  BRA `(.L_x_12) ;  /* 0x0000000000047947 */ /* 0x000fea0003800000 */
.L_x_4:
[----:B------:R-:W-:-:S07]  /*0900*/  FADD.FTZ R0, R0, R3 ;  /* 0x0000000300007221 */ /* 0x000fce0000010000 */
.L_x_12:
[----:B------:R-:W-:Y:S05]  /*0910*/  BSYNC.RECONVERGENT B1 ;  /* 0x0000000000017941 */ /* 0x000fea0003800200 */
.L_x_2:
[----:B------:R-:W-:-:S04]  /*0920*/  IMAD.MOV.U32 R5, RZ, RZ, 0x0 ;  /* 0x00000000ff057424 */ /* 0x000fc800078e00ff */
[----:B0-----:R-:W-:Y:S05]  /*0930*/  RET.REL.NODEC R4 `(_Z14softmax_kernelPKfPfiff) ;  /* 0xfffffff404b07950 */ /* 0x001fea0003c3ffff */
.L_x_13:
[----:B------:R-:W-:-:S00]  /*0940*/  BRA `(.L_x_13) ;  /* 0xfffffffc00fc7947 */ /* 0x000fc0000383ffff */
[----:B------:R-:W-:-:S00]  /*0950*/  NOP ;  /* 0x0000000000007918 */ /* 0x000fc00000000000 */
        /* <DEDUP_REMOVED lines=10> */
.L_x_40:


//--------------------- .text._Z9fc_kernelPKfS0_S0_Pfii --------------------------
	.section	.text._Z9fc_kernelPKfS0_S0_Pfii,"ax",@progbits
	.align	128
        .global         _Z9fc_kernelPKfS0_S0_Pfii
        .type           _Z9fc_kernelPKfS0_S0_Pfii,@function
        .size           _Z9fc_kernelPKfS0_S0_Pfii,(.L_x_42 - _Z9fc_kernelPKfS0_S0_Pfii)
        .other          _Z9fc_kernelPKfS0_S0_Pfii,@"STO_CUDA_ENTRY STV_DEFAULT"
_Z9fc_kernelPKfS0_S0_Pfii:
.text._Z9fc_kernelPKfS0_S0_Pfii:
        /* <DEDUP_REMOVED lines=8> */
[----:B------:R-:W0:Y:S01]  /*0080*/  LDCU UR8, c[0x0][0x3a0] ;  /* 0x00007400ff0877ac */ /* 0x000e220008000800 */
[----:B------:R-:W-:Y:S01]  /*0090*/  HFMA2 R15, -RZ, RZ, 0, 0 ;  /* 0x00000000ff0f7431 */ /* 0x000fe200000001ff */
[----:B------:R-:W1:Y:S01]  /*00a0*/  LDCU.64 UR16, c[0x0][0x358] ;  /* 0x00006b00ff1077ac */ /* 0x000e620008000a00 */
[----:B0-----:R-:W-:-:S09]  /*00b0*/  UISETP.GE.AND UP0, UPT, UR8, 0x1, UPT ;  /* 0x000000010800788c */ /* 0x001fd2000bf06270 */
[----:B-1----:R-:W-:Y:S05]  /*00c0*/  BRA.U !UP0, `(.L_x_14) ;  /* 0x0000000908647547 */ /* 0x002fea000b800000 */
[----:B------:R-:W-:Y:S02]  /*00d0*/  UISETP.GE.U32.AND UP1, UPT, UR8, 0x10, UPT ;  /* 0x000000100800788c */ /* 0x000fe4000bf26070 */
[----:B------:R-:W-:Y:S01]  /*00e0*/  IMAD R7, R0, UR8, RZ ;  /* 0x0000000800077c24 */ /* 0x000fe2000f8e02ff */
[----:B------:R-:W-:Y:S01]  /*00f0*/  ULOP3.LUT UR9, UR8, 0xf, URZ, 0xc0, !UPT ;  /* 0x0000000f08097892 */ /* 0x000fe2000f8ec0ff */
[----:B------:R-:W-:Y:S02]  /*0100*/  MOV R15, RZ ;  /* 0x000000ff000f7202 */ /* 0x000fe40000000f00 */
[----:B------:R-:W-:Y:S01]  /*0110*/  MOV R8, RZ ;  /* 0x000000ff00087202 */ /* 0x000fe20000000f00 */
[----:B------:R-:W-:Y:S02]  /*0120*/  UISETP.NE.AND UP0, UPT, UR9, URZ, UPT ;  /* 0x000000ff0900728c */ /* 0x000fe4000bf05270 */
[----:B------:R-:W-:Y:S09]  /*0130*/  BRA.U !UP1, `(.L_x_15) ;  /* 0x0000000509147547 */ /* 0x000ff2000b800000 */
[----:B------:R-:W0:Y:S01]  /*0140*/  LDCU.128 UR12, c[0x0][0x380] ;  /* 0x00007000ff0c77ac */ /* 0x000e220008000c00 */
[----:B------:R-:W-:Y:S02]  /*0150*/  MOV R15, RZ ;  /* 0x000000ff000f7202 */ /* 0x000fe40000000f00 */
[----:B------:R-:W-:Y:S01]  /*0160*/  MOV R6, R7 ;  /* 0x0000000700067202 */ /* 0x000fe20000000f00 */
[----:B------:R-:W-:-:S04]  /*0170*/  ULOP3.LUT UR10, UR8, 0x7ffffff0, URZ, 0xc0, !UPT ;  /* 0x7ffffff0080a7892 */ /* 0x000fc8000f8ec0ff */
[----:B------:R-:W-:Y:S02]  /*0180*/  UIADD3 UR11, UPT, UPT, -UR10, URZ, URZ ;  /* 0x000000ff0a0b7290 */ /* 0x000fe4000fffe1ff */
[----:B------:R-:W-:Y:S01]  /*0190*/  MOV R8, UR10 ;  /* 0x0000000a00087c02 */ /* 0x000fe20008000f00 */
[----:B0-----:R-:W-:Y:S02]  /*01a0*/  UIADD3 UR6, UP1, UPT, UR12, 0x20, URZ ;  /* 0x000000200c067890 */ /* 0x001fe4000ff3e0ff */
[----:B------:R-:W-:Y:S02]  /*01b0*/  UIADD3 UR4, UP2, UPT, UR14, 0x20, URZ ;  /* 0x000000200e047890 */ /* 0x000fe4000ff5e0ff */
[----:B------:R-:W-:Y:S02]  /*01c0*/  UIADD3.X UR7, UPT, UPT, URZ, UR13, URZ, UP1, !UPT ;  /* 0x0000000dff077290 */ /* 0x000fe40008ffe4ff */
[----:B------:R-:W-:Y:S01]  /*01d0*/  MOV R2, UR6 ;  /* 0x0000000600027c02 */ /* 0x000fe20008000f00 */
[----:B------:R-:W-:-:S03]  /*01e0*/  UIADD3.X UR5, UPT, UPT, URZ, UR15, URZ, UP2, !UPT ;  /* 0x0000000fff057290 */ /* 0x000fc600097fe4ff */
[----:B------:R-:W-:-:S09]  /*01f0*/  MOV R3, UR7 ;  /* 0x0000000700037c02 */ /* 0x000fd20008000f00 */
.L_x_16:
[----:B------:R-:W-:Y:S01]  /*0200*/  MOV R4, UR4 ;  /* 0x0000000400047c02 */ /* 0x000fe20008000f00 */
[----:B------:R-:W2:Y:S01]  /*0210*/  LDG.E R16, desc[UR16][R2.64+-0x20] ;  /* 0xffffe01002107981 */ /* 0x000ea2000c1e1900 */
[----:B------:R-:W-:-:S03]  /*0220*/  MOV R5, UR5 ;  /* 0x0000000500057c02 */ /* 0x000fc60008000f00 */
[----:B------:R-:W3:Y:S01]  /*0230*/  LDG.E R18, desc[UR16][R2.64+-0x1c] ;  /* 0xffffe41002127981 */ /* 0x000ee2000c1e1900 */
[----:B------:R-:W-:-:S03]  /*0240*/  IMAD.WIDE R4, R6, 0x4, R4 ;  /* 0x0000000406047825 */ /* 0x000fc600078e0204 */
[----:B------:R-:W4:Y:S04]  /*0250*/  LDG.E R19, desc[UR16][R2.64+-0x18] ;  /* 0xffffe81002137981 */ /* 0x000f28000c1e1900 */
[----:B------:R-:W2:Y:S04]  /*0260*/  LDG.E R17, desc[UR16][R4.64+-0x20] ;  /* 0xffffe01004117981 */ /* 0x000ea8000c1e1900 */
[----:B------:R-:W3:Y:S04]  /*0270*/  LDG.E R25, desc[UR16][R4.64+-0x1c] ;  /* 0xffffe41004197981 */ /* 0x000ee8000c1e1900 */
[----:B------:R-:W4:Y:S04]  /*0280*/  LDG.E R20, desc[UR16][R4.64+-0x18] ;  /* 0xffffe81004147981 */ /* 0x000f28000c1e1900 */
[----:B------:R-:W5:Y:S04]  /*0290*/  LDG.E R22, desc[UR16][R2.64+-0x14] ;  /* 0xffffec1002167981 */ /* 0x000f68000c1e1900 */
        /* <DEDUP_REMOVED lines=8> */
[----:B------:R-:W5:Y:S01]  /*0320*/  LDG.E R14, desc[UR16][R4.64+-0x4] ;  /* 0xfffffc10040e7981 */ /* 0x000f62000c1e1900 */
[----:B--2---:R-:W-:-:S03]  /*0330*/  FFMA R17, R16, R17, R15 ;  /* 0x0000001110117223 */ /* 0x004fc6000000000f */
[----:B------:R-:W2:Y:S04]  /*0340*/  LDG.E R15, desc[UR16][R2.64] ;  /* 0x00000010020f7981 */ /* 0x000ea8000c1e1900 */
[----:B------:R-:W2:Y:S01]  /*0350*/  LDG.E R16, desc[UR16][R4.64] ;  /* 0x0000001004107981 */ /* 0x000ea2000c1e1900 */
[----:B---3--:R-:W-:-:S03]  /*0360*/  FFMA R26, R18, R25, R17 ;  /* 0x00000019121a7223 */ /* 0x008fc60000000011 */
[----:B------:R-:W3:Y:S01]  /*0370*/  LDG.E R17, desc[UR16][R2.64+0x4] ;  /* 0x0000041002117981 */ /* 0x000ee2000c1e1900 */
[----:B----4-:R-:W-:-:S03]  /*0380*/  FFMA R25, R19, R20, R26 ;  /* 0x0000001413197223 */ /* 0x010fc6000000001a */
[----:B------:R-:W3:Y:S04]  /*0390*/  LDG.E R18, desc[UR16][R4.64+0x4] ;  /* 0x0000041004127981 */ /* 0x000ee8000c1e1900 */
[----:B------:R-:W4:Y:S01]  /*03a0*/  LDG.E R19, desc[UR16][R2.64+0x8] ;  /* 0x0000081002137981 */ /* 0x000f22000c1e1900 */
[----:B-----5:R-:W-:-:S03]  /*03b0*/  FFMA R26, R22, R21, R25 ;  /* 0x00000015161a7223 */ /* 0x020fc60000000019 */
[----:B------:R-:W4:Y:S04]  /*03c0*/  LDG.E R20, desc[UR16][R4.64+0x8] ;  /* 0x0000081004147981 */ /* 0x000f28000c1e1900 */
[----:B------:R-:W5:Y:S01]  /*03d0*/  LDG.E R21, desc[UR16][R2.64+0xc] ;  /* 0x00000c1002157981 */ /* 0x000f62000c1e1900 */
[----:B------:R-:W-:-:S03]  /*03e0*/  FFMA R26, R23, R24, R26 ;  /* 0x00000018171a7223 */ /* 0x000fc6000000001a */
[----:B------:R-:W5:Y:S04]  /*03f0*/  LDG.E R22, desc[UR16][R4.64+0xc] ;  /* 0x00000c1004167981 */ /* 0x000f68000c1e1900 */
[----:B------:R-:W5:Y:S01]  /*0400*/  LDG.E R23, desc[UR16][R2.64+0x10] ;  /* 0x0000101002177981 */ /* 0x000f62000c1e1900 */
[----:B------:R-:W-:-:S03]  /*0410*/  FFMA R26, R9, R10, R26 ;  /* 0x0000000a091a7223 */ /* 0x000fc6000000001a */
[----:B------:R-:W5:Y:S04]  /*0420*/  LDG.E R24, desc[UR16][R4.64+0x10] ;  /* 0x0000101004187981 */ /* 0x000f68000c1e1900 */
[----:B------:R-:W5:Y:S01]  /*0430*/  LDG.E R9, desc[UR16][R2.64+0x14] ;  /* 0x0000141002097981 */ /* 0x000f62000c1e1900 */
[----:B------:R-:W-:-:S03]  /*0440*/  FFMA R28, R11, R12, R26 ;  /* 0x0000000c0b1c7223 */ /* 0x000fc6000000001a */
[----:B------:R-:W5:Y:S04]  /*0450*/  LDG.E R10, desc[UR16][R4.64+0x14] ;  /* 0x00001410040a7981 */ /* 0x000f68000c1e1900 */
[----:B------:R-:W5:Y:S04]  /*0460*/  LDG.E R12, desc[UR16][R2.64+0x18] ;  /* 0x00001810020c7981 */ /* 0x000f68000c1e1900 */
[----:B------:R-:W5:Y:S04]  /*0470*/  LDG.E R11, desc[UR16][R4.64+0x18] ;  /* 0x00001810040b7981 */ /* 0x000f68000c1e1900 */
[----:B------:R-:W5:Y:S04]  /*0480*/  LDG.E R26, desc[UR16][R4.64+0x1c] ;  /* 0x00001c10041a7981 */ /* 0x000f68000c1e1900 */
[----:B------:R0:W5:Y:S01]  /*0490*/  LDG.E R25, desc[UR16][R2.64+0x1c] ;  /* 0x00001c1002197981 */ /* 0x000162000c1e1900 */
[----:B------:R-:W-:Y:S01]  /*04a0*/  FFMA R14, R13, R14, R28 ;  /* 0x0000000e0d0e7223 */ /* 0x000fe2000000001c */
[----:B------:R-:W-:-:S04]  /*04b0*/  UIADD3 UR11, UPT, UPT, UR11, 0x10, URZ ;  /* 0x000000100b0b7890 */ /* 0x000fc8000fffe0ff */
[----:B------:R-:W-:Y:S01]  /*04c0*/  UISETP.NE.AND UP1, UPT, UR11, URZ, UPT ;  /* 0x000000ff0b00728c */ /* 0x000fe2000bf25270 */
[----:B0-----:R-:W-:Y:S02]  /*04d0*/  IADD3 R2, P0, PT, R2, 0x40, RZ ;  /* 0x0000004002027810 */ /* 0x001fe40007f1e0ff */
[----:B------:R-:W-:Y:S02]  /*04e0*/  IADD3 R6, PT, PT, R6, 0x10, RZ ;  /* 0x0000001006067810 */ /* 0x000fe40007ffe0ff */
[----:B------:R-:W-:Y:S01]  /*04f0*/  IADD3.X R3, PT, PT, RZ, R3, RZ, P0, !PT ;  /* 0x00000003ff037210 */ /* 0x000fe200007fe4ff */
[----:B--2---:R-:W-:-:S04]  /*0500*/  FFMA R14, R15, R16, R14 ;  /* 0x000000100f0e7223 */ /* 0x004fc8000000000e */
[----:B---3--:R-:W-:-:S04]  /*0510*/  FFMA R14, R17, R18, R14 ;  /* 0x00000012110e7223 */ /* 0x008fc8000000000e */
[----:B----4-:R-:W-:-:S04]  /*0520*/  FFMA R14, R19, R20, R14 ;  /* 0x00000014130e7223 */ /* 0x010fc8000000000e */
[----:B-----5:R-:W-:-:S04]  /*0530*/  FFMA R14, R21, R22, R14 ;  /* 0x00000016150e7223 */ /* 0x020fc8000000000e */
[----:B------:R-:W-:-:S04]  /*0540*/  FFMA R14, R23, R24, R14 ;  /* 0x00000018170e7223 */ /* 0x000fc8000000000e */
[----:B------:R-:W-:-:S04]  /*0550*/  FFMA R9, R9, R10, R14 ;  /* 0x0000000a09097223 */ /* 0x000fc8000000000e */
[----:B------:R-:W-:-:S04]  /*0560*/  FFMA R12, R12, R11, R9 ;  /* 0x0000000b0c0c7223 */ /* 0x000fc80000000009 */
[----:B------:R-:W-:Y:S01]  /*0570*/  FFMA R15, R25, R26, R12 ;  /* 0x0000001a190f7223 */ /* 0x000fe2000000000c */
[----:B------:R-:W-:Y:S06]  /*0580*/  BRA.U UP1, `(.L_x_16) ;  /* 0xfffffffd011c7547 */ /* 0x000fec000b83ffff */
.L_x_15:
[----:B------:R-:W-:Y:S05]  /*0590*/  BRA.U !UP0, `(.L_x_14) ;  /* 0x0000000508307547 */ /* 0x000fea000b800000 */
[----:B------:R-:W-:Y:S02]  /*05a0*/  UISETP.GE.U32.AND UP0, UPT, UR9, 0x8, UPT ;  /* 0x000000080900788c */ /* 0x000fe4000bf06070 */
[----:B------:R-:W-:-:S04]  /*05b0*/  ULOP3.LUT UR5, UR8, 0x7, URZ, 0xc0, !UPT ;  /* 0x0000000708057892 */ /* 0x000fc8000f8ec0ff */
[----:B------:R-:W-:-:S03]  /*05c0*/  UISETP.NE.AND UP1, UPT, UR5, URZ, UPT ;  /* 0x000000ff0500728c */ /* 0x000fc6000bf25270 */
[----:B------:R-:W-:Y:S08]  /*05d0*/  BRA.U !UP0, `(.L_x_17) ;  /* 0x0000000108787547 */ /* 0x000ff0000b800000 */
[----:B------:R-:W0:Y:S01]  /*05e0*/  LDC.64 R2, c[0x0][0x388] ;  /* 0x0000e200ff027b82 */ /* 0x000e220000000a00 */
[----:B------:R-:W-:-:S07]  /*05f0*/  IADD3 R9, PT, PT, R7, R8, RZ ;  /* 0x0000000807097210 */ /* 0x000fce0007ffe0ff */
[----:B------:R-:W1:Y:S01]  /*0600*/  LDC.64 R4, c[0x0][0x380] ;  /* 0x0000e000ff047b82 */ /* 0x000e620000000a00 */
[----:B0-----:R-:W-:-:S05]  /*0610*/  IMAD.WIDE R2, R9, 0x4, R2 ;  /* 0x0000000409027825 */ /* 0x001fca00078e0202 */
[----:B------:R-:W2:Y:S01]  /*0620*/  LDG.E R11, desc[UR16][R2.64] ;  /* 0x00000010020b7981 */ /* 0x000ea2000c1e1900 */
[----:B-1----:R-:W-:-:S03]  /*0630*/  IMAD.WIDE.U32 R4, R8, 0x4, R4 ;  /* 0x0000000408047825 */ /* 0x002fc600078e0004 */
[----:B------:R-:W3:Y:S04]  /*0640*/  LDG.E R12, desc[UR16][R2.64+0x4] ;  /* 0x00000410020c7981 */ /* 0x000ee8000c1e1900 */
[----:B------:R-:W2:Y:S04]  /*0650*/  LDG.E R10, desc[UR16][R4.64] ;  /* 0x00000010040a7981 */ /* 0x000ea8000c1e1900 */
[----:B------:R-:W3:Y:S04]  /*0660*/  LDG.E R13, desc[UR16][R4.64+0x4] ;  /* 0x00000410040d7981 */ /* 0x000ee8000c1e1900 */
[----:B------:R-:W4:Y:S04]  /*0670*/  LDG.E R14, desc[UR16][R2.64+0x8] ;  /* 0x00000810020e7981 */ /* 0x000f28000c1e1900 */
        /* <DEDUP_REMOVED lines=11> */
[----:B------:R-:W-:Y:S01]  /*0730*/  IADD3 R8, PT, PT, R8, 0x8, RZ ;  /* 0x0000000808087810 */ /* 0x000fe20007ffe0ff */
[----:B--2---:R-:W-:-:S04]  /*0740*/  FFMA R10, R10, R11, R15 ;  /* 0x0000000b0a0a7223 */ /* 0x004fc8000000000f */
[----:B---3--:R-:W-:-:S04]  /*0750*/  FFMA R10, R13, R12, R10 ;  /* 0x0000000c0d0a7223 */ /* 0x008fc8000000000a */
[----:B----4-:R-:W-:-:S04]  /*0760*/  FFMA R10, R17, R14, R10 ;  /* 0x0000000e110a7223 */ /* 0x010fc8000000000a */
[----:B-----5:R-:W-:-:S04]  /*0770*/  FFMA R10, R19, R16, R10 ;  /* 0x00000010130a7223 */ /* 0x020fc8000000000a */
[----:B------:R-:W-:-:S04]  /*0780*/  FFMA R10, R21, R18, R10 ;  /* 0x00000012150a7223 */ /* 0x000fc8000000000a */
[----:B------:R-:W-:-:S04]  /*0790*/  FFMA R23, R23, R20, R10 ;  /* 0x0000001417177223 */ /* 0x000fc8000000000a */
[----:B------:R-:W-:-:S04]  /*07a0*/  FFMA R6, R6, R9, R23 ;  /* 0x0000000906067223 */ /* 0x000fc80000000017 */
[----:B------:R-:W-:-:S07]  /*07b0*/  FFMA R15, R25, R22, R6 ;  /* 0x00000016190f7223 */ /* 0x000fce0000000006 */
.L_x_17:
        /* <DEDUP_REMOVED lines=17> */
[----:B------:R-:W5:Y:S01]  /*08d0*/  LDG.E R17, desc[UR16][R2.64+0xc] ;  /* 0x00000c1002117981 */ /* 0x000f62000c1e1900 */
[----:B------:R-:W-:Y:S01]  /*08e0*/  IADD3 R8, PT, PT, R8, 0x4, RZ ;  /* 0x0000000408087810 */ /* 0x000fe20007ffe0ff */
[----:B--2---:R-:W-:-:S04]  /*08f0*/  FFMA R6, R6, R9, R15 ;  /* 0x0000000906067223 */ /* 0x004fc8000000000f */
[----:B---3--:R-:W-:-:S04]  /*0900*/  FFMA R6, R11, R10, R6 ;  /* 0x0000000a0b067223 */ /* 0x008fc80000000006 */
[----:B----4-:R-:W-:-:S04]  /*0910*/  FFMA R6, R13, R12, R6 ;  /* 0x0000000c0d067223 */ /* 0x010fc80000000006 */
[----:B-----5:R-:W-:-:S07]  /*0920*/  FFMA R15, R17, R14, R6 ;  /* 0x0000000e110f7223 */ /* 0x020fce0000000006 */
.L_x_18:
[----:B------:R-:W-:Y:S05]  /*0930*/  BRA.U !UP1, `(.L_x_14) ;  /* 0x0000000109487547 */ /* 0x000fea000b800000 */
[----:B------:R-:W0:Y:S01]  /*0940*/  LDC.64 R2, c[0x0][0x380] ;  /* 0x0000e000ff027b82 */ /* 0x000e220000000a00 */
[----:B------:R-:W-:Y:S01]  /*0950*/  IADD3 R7, PT, PT, R7, R8, RZ ;  /* 0x0000000807077210 */ /* 0x000fe20007ffe0ff */
[----:B------:R-:W-:-:S06]  /*0960*/  UIADD3 UR4, UPT, UPT, -UR4, URZ, URZ ;  /* 0x000000ff04047290 */ /* 0x000fcc000fffe1ff */
[----:B------:R-:W1:Y:S01]  /*0970*/  LDC.64 R10, c[0x0][0x388] ;  /* 0x0000e200ff0a7b82 */ /* 0x000e620000000a00 */
[----:B0-----:R-:W-:-:S03]  /*0980*/  IMAD.WIDE.U32 R2, R8, 0x4, R2 ;  /* 0x0000000408027825 */ /* 0x001fc600078e0002 */
[----:B------:R-:W-:Y:S02]  /*0990*/  MOV R6, R2 ;  /* 0x0000000200067202 */ /* 0x000fe40000000f00 */
[----:B------:R-:W-:-:S07]  /*09a0*/  MOV R5, R3 ;  /* 0x0000000300057202 */ /* 0x000fce0000000f00 */
.L_x_19:
[----:B-1----:R-:W-:Y:S01]  /*09b0*/  IMAD.WIDE R2, R7, 0x4, R10 ;  /* 0x0000000407027825 */ /* 0x002fe200078e020a */
[----:B------:R-:W-:-:S05]  /*09c0*/  MOV R4, R6 ;  /* 0x0000000600047202 */ /* 0x000fca0000000f00 */
[----:B------:R-:W2:Y:S04]  /*09d0*/  LDG.E R2, desc[UR16][R2.64] ;  /* 0x0000001002027981 */ /* 0x000ea8000c1e1900 */
[----:B------:R0:W2:Y:S01]  /*09e0*/  LDG.E R4, desc[UR16][R4.64] ;  /* 0x0000001004047981 */ /* 0x0000a2000c1e1900 */
[----:B------:R-:W-:Y:S01]  /*09f0*/  UIADD3 UR4, UPT, UPT, UR4, 0x1, URZ ;  /* 0x0000000104047890 */ /* 0x000fe2000fffe0ff */
[----:B------:R-:W-:Y:S02]  /*0a00*/  IADD3 R6, P0, PT, R6, 0x4, RZ ;  /* 0x0000000406067810 */ /* 0x000fe40007f1e0ff */
[----:B------:R-:W-:Y:S01]  /*0a10*/  IADD3 R7, PT, PT, R7, 0x1, RZ ;  /* 0x0000000107077810 */ /* 0x000fe20007ffe0ff */
[----:B------:R-:W-:Y:S01]  /*0a20*/  UISETP.NE.AND UP0, UPT, UR4, URZ, UPT ;  /* 0x000000ff0400728c */ /* 0x000fe2000bf05270 */
[----:B0-----:R-:W-:Y:S01]  /*0a30*/  IADD3.X R5, PT, PT, RZ, R5, RZ, P0, !PT ;  /* 0x00000005ff057210 */ /* 0x001fe200007fe4ff */
[----:B--2---:R-:W-:-:S07]  /*0a40*/  FFMA R15, R4, R2, R15 ;  /* 0x00000002040f7223 */ /* 0x004fce000000000f */
[----:B------:R-:W-:Y:S05]  /*0a50*/  BRA.U UP0, `(.L_x_19) ;  /* 0xfffffffd00d47547 */ /* 0x000fea000b83ffff */
.L_x_14:
[----:B------:R-:W0:Y:S08]  /*0a60*/  LDC.64 R2, c[0x0][0x390] ;  /* 0x0000e400ff027b82 */ /* 0x000e300000000a00 */
[----:B------:R-:W1:Y:S01]  /*0a70*/  LDC.64 R4, c[0x0][0x398] ;  /* 0x0000e600ff047b82 */ /* 0x000e620000000a00 */
[----:B0-----:R-:W-:-:S06]  /*0a80*/  IMAD.WIDE R2, R0, 0x4, R2 ;  /* 0x0000000400027825 */ /* 0x001fcc00078e0202 */
[----:B------:R-:W2:Y:S01]  /*0a90*/  LDG.E R2, desc[UR16][R2.64] ;  /* 0x0000001002027981 */ /* 0x000ea2000c1e1900 */
[----:B-1----:R-:W-:-:S04]  /*0aa0*/  IMAD.WIDE R4, R0, 0x4, R4 ;  /* 0x0000000400047825 */ /* 0x002fc800078e0204 */
[----:B--2---:R-:W-:-:S05]  /*0ab0*/  FADD R15, R2, R15 ;  /* 0x0000000f020f7221 */ /* 0x004fca0000000000 */
[----:B------:R-:W-:Y:S01]  /*0ac0*/  STG.E desc[UR16][R4.64], R15 ;  /* 0x0000000f04007986 */ /* 0x000fe2000c101910 */
[----:B------:R-:W-:Y:S05]  /*0ad0*/  EXIT ;  /* 0x000000000000794d */ /* 0x000fea0003800000 */
.L_x_20:
        /* <DEDUP_REMOVED lines=10> */
.L_x_42:


//--------------------- .text._Z26conv2d_multichannel_kernelPKfS0_Pfiiiiiii --------------------------
	.section	.text._Z26conv2d_multichannel_kernelPKfS0_Pfiiiiiii,"ax",@progbits
	.align	128
        .global         _Z26conv2d_multichannel_kernelPKfS0_Pfiiiiiii
        .type           _Z26conv2d_multichannel_kernelPKfS0_Pfiiiiiii,@function
        .size           _Z26conv2d_multichannel_kernelPKfS0_Pfiiiiiii,(.L_x_43 - _Z26conv2d_multichannel_kernelPKfS0_Pfiiiiiii)
        .other          _Z26conv2d_multichannel_kernelPKfS0_Pfiiiiiii,@"STO_CUDA_ENTRY STV_DEFAULT"
_Z26conv2d_multichannel_kernelPKfS0_Pfiiiiiii:
.text._Z26conv2d_multichannel_kernelPKfS0_Pfiiiiiii:
[----:B------:R-:W-:Y:S01]  /*0000*/  LDC R1, c[0x0][0x37c] ;  /* 0x0000df00ff017b82 */ /* 0x000fe20000000800 */
[----:B------:R-:W0:Y:S07]  /*0010*/  S2R R3, SR_TID.Y ;  /* 0x0000000000037919 */ /* 0x000e2e0000002200 */
[----:B------:R-:W1:Y:S01]  /*0020*/  LDC R7, c[0x0][0x360] ;  /* 0x0000d800ff077b82 */ /* 0x000e620000000800 */
[----:B------:R-:W2:Y:S01]  /*0030*/  LDCU.64 UR6, c[0x0][0x3a8] ;  /* 0x00007500ff0677ac */ /* 0x000ea20008000a00 */
[----:B------:R-:W1:Y:S06]  /*0040*/  S2R R2, SR_TID.X ;  /* 0x0000000000027919 */ /* 0x000e6c0000002100 */
[----:B------:R-:W0:Y:S08]  /*0050*/  S2UR UR5, SR_CTAID.Y ;  /* 0x00000000000579c3 */ /* 0x000e300000002600 */
[----:B------:R-:W0:Y:S08]  /*0060*/  LDC R0, c[0x0][0x364] ;  /* 0x0000d900ff007b82 */ /* 0x000e300000000800 */
[----:B------:R-:W1:Y:S08]  /*0070*/  S2UR UR4, SR_CTAID.X ;  /* 0x00000000000479c3 */ /* 0x000e700000002500 */
[----:B------:R-:W3:Y:S08]  /*0080*/  S2UR UR11, SR_CTAID.Z ;  /* 0x00000000000b79c3 */ /* 0x000ef00000002700 */
[----:B------:R-:W3:Y:S01]  /*0090*/  LDC R4, c[0x0][0x3b0] ;  /* 0x0000ec00ff047b82 */ /* 0x000ee20000000800 */
[----:B0-----:R-:W-:-:S05]  /*00a0*/  IMAD R0, R0, UR5, R3 ;  /* 0x0000000500007c24 */ /* 0x001fca000f8e0203 */
[----:B--2---:R-:W-:Y:S01]  /*00b0*/  ISETP.GE.AND P0, PT, R0, UR7, PT ;  /* 0x0000000700007c0c */ /* 0x004fe2000bf06270 */
[----:B-1----:R-:W-:-:S05]  /*00c0*/  IMAD R7, R7, UR4, R2 ;  /* 0x0000000407077c24 */ /* 0x002fca000f8e0202 */
[----:B------:R-:W-:-:S04]  /*00d0*/  ISETP.GE.OR P0, PT, R7, UR6, P0 ;  /* 0x0000000607007c0c */ /* 0x000fc80008706670 */
[----:B---3--:R-:W-:-:S13]  /*00e0*/  ISETP.LE.OR P0, PT, R4, UR11, P0 ;  /* 0x0000000b04007c0c */ /* 0x008fda0008703670 */
[----:B------:R-:W-:Y:S05]  /*00f0*/  @P0 EXIT ;  /* 0x000000000000094d */ /* 0x000fea0003800000 */
[----:B------:R-:W0:Y:S01]  /*0100*/  LDC.64 R2, c[0x0][0x3a0] ;  /* 0x0000e800ff027b82 */ /* 0x000e220000000a00 */
[----:B------:R-:W1:Y:S01]  /*0110*/  LDCU.64 UR16, c[0x0][0x358] ;  /* 0x00006b00ff1077ac */ /* 0x000e620008000a00 */
[----:B------:R-:W-:Y:S01]  /*0120*/  HFMA2 R14, -RZ, RZ, 0, 0 ;  /* 0x00000000ff0e7431 */ /* 0x000fe200000001ff */
[----:B0-----:R-:W-:-:S04]  /*0130*/  ISETP.GE.AND P0, PT, R3, 0x1, PT ;  /* 0x000000010300780c */ /* 0x001fc80003f06270 */
[----:B------:R-:W-:-:S13]  /*0140*/  ISETP.LT.OR P0, PT, R2, 0x1, !P0 ;  /* 0x000000010200780c */ /* 0x000fda0004701670 */
[----:B-1----:R-:W-:Y:S05]  /*0150*/  @P0 BRA `(.L_x_21) ;  /* 0x0000000800bc0947 */ /* 0x002fea0003800000 */
[----:B------:R-:W0:Y:S01]  /*0160*/  LDCU.128 UR12, c[0x0][0x380] ;  /* 0x00007000ff0c77ac */ /* 0x000e220008000c00 */
[C---:B------:R-:W-:Y:S02]  /*0170*/  LOP3.LUT R6, R3.reuse, 0x7ffffff0, RZ, 0xc0, !PT ;  /* 0x7ffffff003067812 */ /* 0x040fe400078ec0ff */
[C---:B------:R-:W-:Y:S01]  /*0180*/  LOP3.LUT R22, R3.reuse, 0xf, RZ, 0xc0, !PT ;  /* 0x0000000f03167812 */ /* 0x040fe200078ec0ff */
[----:B------:R-:W-:Y:S01]  /*0190*/  UMOV UR4, URZ ;  /* 0x000000ff00047c82 */ /* 0x000fe20008000000 */
[C---:B------:R-:W-:Y:S02]  /*01a0*/  LOP3.LUT R24, R3.reuse, 0x7, RZ, 0xc0, !PT ;  /* 0x0000000703187812 */ /* 0x040fe400078ec0ff */
[----:B------:R-:W-:Y:S02]  /*01b0*/  LOP3.LUT R8, R3, 0x3, RZ, 0xc0, !PT ;  /* 0x0000000303087812 */ /* 0x000fe400078ec0ff */
[----:B------:R-:W-:Y:S02]  /*01c0*/  MOV R14, RZ ;  /* 0x000000ff000e7202 */ /* 0x000fe40000000f00 */
[----:B------:R-:W-:Y:S01]  /*01d0*/  IADD3 R10, PT, PT, -R6, RZ, RZ ;  /* 0x000000ff060a7210 */ /* 0x000fe20007ffe1ff */
[----:B0-----:R-:W-:-:S02]  /*01e0*/  UIADD3 UR9, UP0, UPT, UR12, 0x20, URZ ;  /* 0x000000200c097890 */ /* 0x001fc4000ff1e0ff */
[----:B------:R-:W-:Y:S02]  /*01f0*/  UIADD3 UR7, UP1, UPT, UR14, 0x20, URZ ;  /* 0x000000200e077890 */ /* 0x000fe4000ff3e0ff */
[----:B------:R-:W-:Y:S02]  /*0200*/  UIADD3.X UR10, UPT, UPT, URZ, UR13, URZ, UP0, !UPT ;  /* 0x0000000dff0a7290 */ /* 0x000fe400087fe4ff */
[----:B------:R-:W-:-:S12]  /*0210*/  UIADD3.X UR8, UPT, UPT, URZ, UR15, URZ, UP1, !UPT ;  /* 0x0000000fff087290 */ /* 0x000fd80008ffe4ff */
.L_x_28:
[----:B------:R-:W0:Y:S01]  /*0220*/  LDC R11, c[0x0][0x39c] ;  /* 0x0000e700ff0b7b82 */ /* 0x000e220000000800 */
[----:B------:R-:W1:Y:S02]  /*0230*/  LDCU UR5, c[0x0][0x3a0] ;  /* 0x00007400ff0577ac */ /* 0x000e640008000800 */
[----:B-1----:R-:W-:Y:S02]  /*0240*/  UIMAD UR13, UR11, UR5, UR4 ;  /* 0x000000050b0d72a4 */ /* 0x002fe4000f8e0204 */
[----:B0-----:R-:W-:Y:S01]  /*0250*/  IMAD R11, R11, UR4, R0 ;  /* 0x000000040b0b7c24 */ /* 0x001fe2000f8e0200 */
[----:B------:R-:W-:-:S04]  /*0260*/  UIADD3 UR4, UPT, UPT, UR4, 0x1, URZ ;  /* 0x0000000104047890 */ /* 0x000fc8000fffe0ff */
[----:B------:R-:W-:-:S03]  /*0270*/  UISETP.NE.AND UP1, UPT, UR4, UR5, UPT ;  /* 0x000000050400728c */ /* 0x000fc6000bf25270 */
[----:B------:R-:W-:-:S08]  /*0280*/  UMOV UR5, URZ ;  /* 0x000000ff00057c82 */ /* 0x000fd00008000000 */
.L_x_27:
[----:B------:R-:W0:Y:S01]  /*0290*/  LDCU UR14, c[0x0][0x3a4] ;  /* 0x00007480ff0e77ac */ /* 0x000e220008000800 */
[----:B------:R-:W-:Y:S01]  /*02a0*/  IADD3 R12, PT, PT, R11, UR5, RZ ;  /* 0x000000050b0c7c10 */ /* 0x000fe2000fffe0ff */
[----:B------:R-:W-:Y:S01]  /*02b0*/  HFMA2 R9, -RZ, RZ, 0, 0 ;  /* 0x00000000ff097431 */ /* 0x000fe200000001ff */
[----:B------:R-:W1:Y:S01]  /*02c0*/  LDCU UR12, c[0x0][0x398] ;  /* 0x00007300ff0c77ac */ /* 0x000e620008000800 */
[----:B0-----:R-:W-:Y:S02]  /*02d0*/  UISETP.GE.U32.AND UP0, UPT, UR14, 0x10, UPT ;  /* 0x000000100e00788c */ /* 0x001fe4000bf06070 */
[----:B------:R-:W-:Y:S02]  /*02e0*/  UIMAD UR6, UR13, UR14, UR5 ;  /* 0x0000000e0d0672a4 */ /* 0x000fe4000f8e0205 */
[----:B------:R-:W-:Y:S01]  /*02f0*/  UIADD3 UR5, UPT, UPT, UR5, 0x1, URZ ;  /* 0x0000000105057890 */ /* 0x000fe2000fffe0ff */
[----:B-1----:R-:W-:Y:S01]  /*0300*/  IMAD R12, R12, UR12, R7 ;  /* 0x0000000c0c0c7c24 */ /* 0x002fe2000f8e0207 */
[----:B------:R-:W-:-:S02]  /*0310*/  UIMAD UR6, UR6, UR14, URZ ;  /* 0x0000000e060672a4 */ /* 0x000fc4000f8e02ff */
[----:B------:R-:W-:Y:S01]  /*0320*/  UISETP.NE.AND UP2, UPT, UR5, UR14, UPT ;  /* 0x0000000e0500728c */ /* 0x000fe2000bf45270 */
[----:B------:R-:W-:Y:S10]  /*0330*/  BRA.U !UP0, `(.L_x_22) ;  /* 0x0000000108fc7547 */ /* 0x000ff4000b800000 */
[----:B------:R-:W-:Y:S02]  /*0340*/  MOV R9, UR6 ;  /* 0x0000000600097c02 */ /* 0x000fe40008000f00 */
[----:B------:R-:W-:Y:S02]  /*0350*/  MOV R15, R12 ;  /* 0x0000000c000f7202 */ /* 0x000fe40000000f00 */
[----:B------:R-:W-:-:S07]  /*0360*/  MOV R13, R10 ;  /* 0x0000000a000d7202 */ /* 0x000fce0000000f00 */
.L_x_23:
[----:B------:R-:W-:Y:S02]  /*0370*/  MOV R2, UR9 ;  /* 0x0000000900027c02 */ /* 0x000fe40008000f00 */
[----:B------:R-:W-:Y:S02]  /*0380*/  MOV R3, UR10 ;  /* 0x0000000a00037c02 */ /* 0x000fe40008000f00 */
[----:B------:R-:W-:Y:S02]  /*0390*/  MOV R4, UR7 ;  /* 0x0000000700047c02 */ /* 0x000fe40008000f00 */
[----:B------:R-:W-:Y:S01]  /*03a0*/  MOV R5, UR8 ;  /* 0x0000000800057c02 */ /* 0x000fe20008000f00 */
[----:B------:R-:W-:-:S04]  /*03b0*/  IMAD.WIDE R2, R15, 0x4, R2 ;  /* 0x000000040f027825 */ /* 0x000fc800078e0202 */
[----:B------:R-:W-:Y:S01]  /*03c0*/  IMAD.WIDE R4, R9, 0x4, R4 ;  /* 0x0000000409047825 */ /* 0x000fe200078e0204 */
[----:B------:R-:W2:Y:S04]  /*03d0*/  LDG.E R19, desc[UR16][R2.64+-0x20] ;  /* 0xffffe01002137981 */ /* 0x000ea8000c1e1900 */
[----:B------:R-:W2:Y:S04]  /*03e0*/  LDG.E R16, desc[UR16][R4.64+-0x20] ;  /* 0xffffe01004107981 */ /* 0x000ea8000c1e1900 */
[----:B------:R-:W3:Y:S04]  /*03f0*/  LDG.E R23, desc[UR16][R2.64+-0x1c] ;  /* 0xffffe41002177981 */ /* 0x000ee8000c1e1900 */
[----:B------:R-:W3:Y:S04]  /*0400*/  LDG.E R26, desc[UR16][R4.64+-0x1c] ;  /* 0xffffe410041a7981 */ /* 0x000ee8000c1e1900 */
[----:B------:R-:W4:Y:S04]  /*0410*/  LDG.E R18, desc[UR16][R2.64+-0x18] ;  /* 0xffffe81002127981 */ /* 0x000f28000c1e1900 */
[----:B------:R-:W4:Y:S04]  /*0420*/  LDG.E R21, desc[UR16][R4.64+-0x18] ;  /* 0xffffe81004157981 */ /* 0x000f28000c1e1900 */
        /* <DEDUP_REMOVED lines=9> */
[----:B------:R-:W3:Y:S04]  /*04c0*/  LDG.E R16, desc[UR16][R2.64+-0xc] ;  /* 0xfffff41002107981 */ /* 0x000ee8000c1e1900 */
[----:B------:R-:W3:Y:S01]  /*04d0*/  LDG.E R26, desc[UR16][R4.64+0x14] ;  /* 0x00001410041a7981 */ /* 0x000ee2000c1e1900 */
[----:B----4-:R-:W-:-:S03]  /*04e0*/  FFMA R23, R18, R21, R23 ;  /* 0x0000001512177223 */ /* 0x010fc60000000017 */
[----:B------:R-:W4:Y:S04]  /*04f0*/  LDG.E R18, desc[UR16][R2.64+-0x8] ;  /* 0xfffff81002127981 */ /* 0x000f28000c1e1900 */
[----:B------:R-:W4:Y:S01]  /*0500*/  LDG.E R21, desc[UR16][R4.64+-0x8] ;  /* 0xfffff81004157981 */ /* 0x000f22000c1e1900 */
[----:B-----5:R-:W-:-:S03]  /*0510*/  FFMA R17, R20, R17, R23 ;  /* 0x0000001114117223 */ /* 0x020fc60000000017 */
        /* <DEDUP_REMOVED lines=19> */
[----:B------:R-:W3:Y:S04]  /*0650*/  LDG.E R16, desc[UR16][R2.64+0x18] ;  /* 0x0000181002107981 */ /* 0x000ee8000c1e1900 */
[----:B------:R-:W3:Y:S01]  /*0660*/  LDG.E R25, desc[UR16][R2.64+0x1c] ;  /* 0x00001c1002197981 */ /* 0x000ee2000c1e1900 */
[----:B------:R-:W-:Y:S01]  /*0670*/  IADD3 R13, PT, PT, R13, 0x10, RZ ;  /* 0x000000100d0d7810 */ /* 0x000fe20007ffe0ff */
[----:B----4-:R-:W-:-:S03]  /*0680*/  FFMA R21, R21, R18, R29 ;  /* 0x0000001215157223 */ /* 0x010fc6000000001d */
[----:B------:R-:W-:Y:S01]  /*0690*/  ISETP.NE.AND P0, PT, R13, RZ, PT ;  /* 0x000000ff0d00720c */ /* 0x000fe20003f05270 */
[----:B-----5:R-:W-:Y:S01]  /*06a0*/  FFMA R21, R20, R23, R21 ;  /* 0x0000001714157223 */ /* 0x020fe20000000015 */
[----:B------:R-:W-:Y:S02]  /*06b0*/  IADD3 R15, PT, PT, R15, 0x10, RZ ;  /* 0x000000100f0f7810 */ /* 0x000fe40007ffe0ff */
[----:B------:R-:W-:Y:S01]  /*06c0*/  IADD3 R9, PT, PT, R9, 0x10, RZ ;  /* 0x0000001009097810 */ /* 0x000fe20007ffe0ff */
[----:B--2---:R-:W-:-:S04]  /*06d0*/  FFMA R14, R14, R17, R21 ;  /* 0x000000110e0e7223 */ /* 0x004fc80000000015 */
[----:B---3--:R-:W-:-:S04]  /*06e0*/  FFMA R19, R19, R26, R14 ;  /* 0x0000001a13137223 */ /* 0x008fc8000000000e */
[----:B------:R-:W-:-:S04]  /*06f0*/  FFMA R16, R16, R27, R19 ;  /* 0x0000001b10107223 */ /* 0x000fc80000000013 */
[----:B------:R-:W-:Y:S01]  /*0700*/  FFMA R14, R25, R28, R16 ;  /* 0x0000001c190e7223 */ /* 0x000fe20000000010 */
[----:B------:R-:W-:Y:S06]  /*0710*/  @P0 BRA `(.L_x_23) ;  /* 0xfffffffc00140947 */ /* 0x000fec000383ffff */
[----:B------:R-:W-:-:S07]  /*0720*/  MOV R9, R6 ;  /* 0x0000000600097202 */ /* 0x000fce0000000f00 */
.L_x_22:
[----:B------:R-:W-:-:S13]  /*0730*/  ISETP.NE.AND P0, PT, R22, RZ, PT ;  /* 0x000000ff1600720c */ /* 0x000fda0003f05270 */
[----:B------:R-:W-:Y:S05]  /*0740*/  @!P0 BRA `(.L_x_24) ;  /* 0x0000000400388947 */ /* 0x000fea0003800000 */
[----:B------:R-:W-:Y:S02]  /*0750*/  IADD3 R2, PT, PT, R22, -0x1, RZ ;  /* 0xffffffff16027810 */ /* 0x000fe40007ffe0ff */
[----:B------:R-:W-:Y:S02]  /*0760*/  ISETP.NE.AND P1, PT, R24, RZ, PT ;  /* 0x000000ff1800720c */ /* 0x000fe40003f25270 */
[----:B------:R-:W-:-:S13]  /*0770*/  ISETP.GE.U32.AND P0, PT, R2, 0x7, PT ;  /* 0x000000070200780c */ /* 0x000fda0003f06070 */
[----:B------:R-:W-:Y:S05]  /*0780*/  @!P0 BRA `(.L_x_25) ;  /* 0x00000000007c8947 */ /* 0x000fea0003800000 */
[----:B------:R-:W0:Y:S01]  /*0790*/  LDC.64 R2, c[0x0][0x380] ;  /* 0x0000e000ff027b82 */ /* 0x000e220000000a00 */
[----:B------:R-:W-:Y:S02]  /*07a0*/  IADD3 R13, PT, PT, R12, R9, RZ ;  /* 0x000000090c0d7210 */ /* 0x000fe40007ffe0ff */
[----:B------:R-:W-:-:S05]  /*07b0*/  IADD3 R15, PT, PT, R9, UR6, RZ ;  /* 0x00000006090f7c10 */ /* 0x000fca000fffe0ff */
[----:B------:R-:W1:Y:S01]  /*07c0*/  LDC.64 R4, c[0x0][0x388] ;  /* 0x0000e200ff047b82 */ /* 0x000e620000000a00 */
[----:B0-----:R-:W-:-:S05]  /*07d0*/  IMAD.WIDE R2, R13, 0x4, R2 ;  /* 0x000000040d027825 */ /* 0x001fca00078e0202 */
[----:B------:R-:W2:Y:S01]  /*07e0*/  LDG.E R19, desc[UR16][R2.64] ;  /* 0x0000001002137981 */ /* 0x000ea2000c1e1900 */
[----:B-1----:R-:W-:-:S03]  /*07f0*/  IMAD.WIDE R4, R15, 0x4, R4 ;  /* 0x000000040f047825 */ /* 0x002fc600078e0204 */
        /* <DEDUP_REMOVED lines=14> */
[----:B------:R-:W2:Y:S04]  /*08e0*/  LDG.E R19, desc[UR16][R2.64+0x14] ;  /* 0x0000141002137981 */ /* 0x000ea8000c1e1900 */
[----:B------:R-:W2:Y:S01]  /*08f0*/  LDG.E R14, desc[UR16][R2.64+0x18] ;  /* 0x00001810020e7981 */ /* 0x000ea2000c1e1900 */
[----:B---3--:R-:W-:-:S04]  /*0900*/  FFMA R16, R13, R16, R29 ;  /* 0x000000100d107223 */ /* 0x008fc8000000001d */
[----:B----4-:R-:W-:-:S04]  /*0910*/  FFMA R16, R15, R18, R16 ;  /* 0x000000120f107223 */ /* 0x010fc80000000010 */
[----:B-----5:R-:W-:Y:S01]  /*0920*/  FFMA R16, R17, R20, R16 ;  /* 0x0000001411107223 */ /* 0x020fe20000000010 */
[----:B------:R-:W-:-:S03]  /*0930*/  IADD3 R9, PT, PT, R9, 0x8, RZ ;  /* 0x0000000809097810 */ /* 0x000fc60007ffe0ff */
[----:B--2---:R-:W-:-:S04]  /*0940*/  FFMA R16, R21, R26, R16 ;  /* 0x0000001a15107223 */ /* 0x004fc80000000010 */
[----:B------:R-:W-:-:S04]  /*0950*/  FFMA R19, R19, R28, R16 ;  /* 0x0000001c13137223 */ /* 0x000fc80000000010 */
[----:B------:R-:W-:-:S04]  /*0960*/  FFMA R14, R14, R25, R19 ;  /* 0x000000190e0e7223 */ /* 0x000fc80000000013 */
[----:B------:R-:W-:-:S07]  /*0970*/  FFMA R14, R23, R27, R14 ;  /* 0x0000001b170e7223 */ /* 0x000fce000000000e */
.L_x_25:
        /* <DEDUP_REMOVED lines=24> */
.L_x_26:
[----:B------:R-:W-:Y:S05]  /*0b00*/  @!P1 BRA `(.L_x_24) ;  /* 0x0000000000489947 */ /* 0x000fea0003800000 */
[----:B------:R-:W0:Y:S01]  /*0b10*/  LDC.64 R4, c[0x0][0x380] ;  /* 0x0000e000ff047b82 */ /* 0x000e220000000a00 */
[----:B------:R-:W-:Y:S02]  /*0b20*/  IADD3 R13, PT, PT, R12, R9, RZ ;  /* 0x000000090c0d7210 */ /* 0x000fe40007ffe0ff */
[----:B------:R-:W-:-:S05]  /*0b30*/  IADD3 R9, PT, PT, R9, UR6, RZ ;  /* 0x0000000609097c10 */ /* 0x000fca000fffe0ff */
[----:B------:R-:W1:Y:S01]  /*0b40*/  LDC.64 R2, c[0x0][0x388] ;  /* 0x0000e200ff027b82 */ /* 0x000e620000000a00 */
[----:B0-----:R-:W-:-:S04]  /*0b50*/  IMAD.WIDE R4, R13, 0x4, R4 ;  /* 0x000000040d047825 */ /* 0x001fc800078e0204 */
[----:B-1----:R-:W-:Y:S02]  /*0b60*/  IMAD.WIDE R2, R9, 0x4, R2 ;  /* 0x0000000409027825 */ /* 0x002fe400078e0202 */
[----:B------:R-:W2:Y:S04]  /*0b70*/  LDG.E R9, desc[UR16][R4.64] ;  /* 0x0000001004097981 */ /* 0x000ea8000c1e1900 */
[----:B------:R-:W2:Y:S01]  /*0b80*/  LDG.E R12, desc[UR16][R2.64] ;  /* 0x00000010020c7981 */ /* 0x000ea2000c1e1900 */
[----:B------:R-:W-:Y:S01]  /*0b90*/  ISETP.NE.AND P0, PT, R8, 0x1, PT ;  /* 0x000000010800780c */ /* 0x000fe20003f05270 */
[----:B--2---:R-:W-:-:S12]  /*0ba0*/  FFMA R14, R9, R12, R14 ;  /* 0x0000000c090e7223 */ /* 0x004fd8000000000e */
[----:B------:R-:W-:Y:S05]  /*0bb0*/  @!P0 BRA `(.L_x_24) ;  /* 0x00000000001c8947 */ /* 0x000fea0003800000 */
[----:B------:R-:W-:Y:S01]  /*0bc0*/  ISETP.NE.AND P0, PT, R8, 0x2, PT ;  /* 0x000000020800780c */ /* 0x000fe20003f05270 */
[----:B------:R-:W2:Y:S04]  /*0bd0*/  LDG.E R9, desc[UR16][R4.64+0x4] ;  /* 0x0000041004097981 */ /* 0x000ea8000c1e1900 */
[----:B------:R-:W2:Y:S08]  /*0be0*/  LDG.E R12, desc[UR16][R2.64+0x4] ;  /* 0x00000410020c7981 */ /* 0x000eb0000c1e1900 */
[----:B------:R-:W3:Y:S04]  /*0bf0*/  @P0 LDG.E R13, desc[UR16][R4.64+0x8] ;  /* 0x00000810040d0981 */ /* 0x000ee8000c1e1900 */
[----:B------:R-:W3:Y:S01]  /*0c00*/  @P0 LDG.E R15, desc[UR16][R2.64+0x8] ;  /* 0x00000810020f0981 */ /* 0x000ee2000c1e1900 */
[----:B--2---:R-:W-:-:S04]  /*0c10*/  FFMA R14, R9, R12, R14 ;  /* 0x0000000c090e7223 */ /* 0x004fc8000000000e */
[----:B---3--:R-:W-:-:S07]  /*0c20*/  @P0 FFMA R14, R13, R15, R14 ;  /* 0x0000000f0d0e0223 */ /* 0x008fce000000000e */
.L_x_24:
[----:B------:R-:W-:Y:S05]  /*0c30*/  BRA.U UP2, `(.L_x_27) ;  /* 0xfffffff502947547 */ /* 0x000fea000b83ffff */
[----:B------:R-:W-:Y:S05]  /*0c40*/  BRA.U UP1, `(.L_x_28) ;  /* 0xfffffff501747547 */ /* 0x000fea000b83ffff */
.L_x_21:
[----:B------:R-:W0:Y:S08]  /*0c50*/  LDC.64 R4, c[0x0][0x3a8] ;  /* 0x0000ea00ff047b82 */ /* 0x000e300000000a00 */
[----:B------:R-:W1:Y:S01]  /*0c60*/  LDC.64 R2, c[0x0][0x390] ;  /* 0x0000e400ff027b82 */ /* 0x000e620000000a00 */
[----:B0-----:R-:W-:-:S04]  /*0c70*/  IMAD R0, R5, UR11, R0 ;  /* 0x0000000b05007c24 */ /* 0x001fc8000f8e0200 */
[----:B------:R-:W-:-:S04]  /*0c80*/  IMAD R7, R0, R4, R7 ;  /* 0x0000000400077224 */ /* 0x000fc800078e0207 */
[----:B-1----:R-:W-:-:S05]  /*0c90*/  IMAD.WIDE R2, R7, 0x4, R2 ;  /* 0x0000000407027825 */ /* 0x002fca00078e0202 */
[----:B------:R-:W-:Y:S01]  /*0ca0*/  STG.E desc[UR16][R2.64], R14 ;  /* 0x0000000e02007986 */ /* 0x000fe2000c101910 */
[----:B------:R-:W-:Y:S05]  /*0cb0*/  EXIT ;  /* 0x000000000000794d */ /* 0x000fea0003800000 */
.L_x_29:
        /* <DEDUP_REMOVED lines=12> */
.L_x_43:


//--------------------- .text._Z14maxpool_kernelPKfPfiiii --------------------------
	.section	.text._Z14maxpool_kernelPKfPfiiii,"ax",@progbits
	.align	128
        .global         _Z14maxpool_kernelPKfPfiiii
        .type           _Z14maxpool_kernelPKfPfiiii,@function
        .size           _Z14maxpool_kernelPKfPfiiii,(.L_x_44 - _Z14maxpool_kernelPKfPfiiii)
        .other          _Z14maxpool_kernelPKfPfiiii,@"STO_CUDA_ENTRY STV_DEFAULT"
_Z14maxpool_kernelPKfPfiiii:
.text._Z14maxpool_kernelPKfPfiiii:
[----:B------:R-:W-:Y:S01]  /*0000*/  LDC R1, c[0x0][0x37c] ;  /* 0x0000df00ff017b82 */ /* 0x000fe20000000800 */
[----:B------:R-:W0:Y:S07]  /*0010*/  S2R R3, SR_TID.Y ;  /* 0x0000000000037919 */ /* 0x000e2e0000002200 */
[----:B------:R-:W1:Y:S01]  /*0020*/  LDC R7, c[0x0][0x360] ;  /* 0x0000d800ff077b82 */ /* 0x000e620000000800 */
[----:B------:R-:W2:Y:S01]  /*0030*/  LDCU.64 UR6, c[0x0][0x398] ;  /* 0x00007300ff0677ac */ /* 0x000ea20008000a00 */
[----:B------:R-:W1:Y:S06]  /*0040*/  S2R R2, SR_TID.X ;  /* 0x0000000000027919 */ /* 0x000e6c0000002100 */
[----:B------:R-:W0:Y:S08]  /*0050*/  S2UR UR5, SR_CTAID.Y ;  /* 0x00000000000579c3 */ /* 0x000e300000002600 */
[----:B------:R-:W0:Y:S08]  /*0060*/  LDC R0, c[0x0][0x364] ;  /* 0x0000d900ff007b82 */ /* 0x000e300000000800 */
[----:B------:R-:W1:Y:S01]  /*0070*/  S2UR UR4, SR_CTAID.X ;  /* 0x00000000000479c3 */ /* 0x000e620000002500 */
[----:B0-----:R-:W-:-:S05]  /*0080*/  IMAD R0, R0, UR5, R3 ;  /* 0x0000000500007c24 */ /* 0x001fca000f8e0203 */
[----:B--2---:R-:W-:Y:S01]  /*0090*/  ISETP.GE.AND P0, PT, R0, UR7, PT ;  /* 0x0000000700007c0c */ /* 0x004fe2000bf06270 */
[----:B-1----:R-:W-:-:S05]  /*00a0*/  IMAD R7, R7, UR4, R2 ;  /* 0x0000000407077c24 */ /* 0x002fca000f8e0202 */
[----:B------:R-:W-:-:S13]  /*00b0*/  ISETP.GE.OR P0, PT, R7, UR6, P0 ;  /* 0x0000000607007c0c */ /* 0x000fda0008706670 */
[----:B------:R-:W-:Y:S05]  /*00c0*/  @P0 EXIT ;  /* 0x000000000000094d */ /* 0x000fea0003800000 */
[----:B------:R-:W0:Y:S01]  /*00d0*/  LDCU.64 UR8, c[0x0][0x390] ;  /* 0x00007200ff0877ac */ /* 0x000e220008000a00 */
[----:B------:R-:W-:Y:S02]  /*00e0*/  IMAD.SHL.U32 R2, R0, 0x2, RZ ;  /* 0x0000000200027824 */ /* 0x000fe400078e00ff */
[----:B------:R-:W-:Y:S01]  /*00f0*/  IMAD.SHL.U32 R6, R7, 0x2, RZ ;  /* 0x0000000207067824 */ /* 0x000fe200078e00ff */
[----:B------:R-:W1:Y:S01]  /*0100*/  LDCU.64 UR4, c[0x0][0x358] ;  /* 0x00006b00ff0477ac */ /* 0x000e620008000a00 */
[----:B------:R-:W-:Y:S02]  /*0110*/  VIADD R4, R2, 0x1 ;  /* 0x0000000102047836 */ /* 0x000fe40000000000 */
[----:B------:R-:W-:Y:S01]  /*0120*/  VIADD R3, R6, 0x1 ;  /* 0x0000000106037836 */ /* 0x000fe20000000000 */
[C---:B0-----:R-:W-:Y:S01]  /*0130*/  ISETP.GE.AND P1, PT, R2.reuse, UR9, PT ;  /* 0x0000000902007c0c */ /* 0x041fe2000bf26270 */
[----:B------:R-:W-:Y:S01]  /*0140*/  IMAD R13, R2, UR8, RZ ;  /* 0x00000008020d7c24 */ /* 0x000fe2000f8e02ff */
[----:B------:R-:W-:-:S02]  /*0150*/  ISETP.GE.AND P0, PT, R4, UR9, PT ;  /* 0x0000000904007c0c */ /* 0x000fc4000bf06270 */
[C---:B------:R-:W-:Y:S02]  /*0160*/  ISETP.GE.OR P2, PT, R3.reuse, UR8, P1 ;  /* 0x0000000803007c0c */ /* 0x040fe40008f46670 */
[C---:B------:R-:W-:Y:S02]  /*0170*/  ISETP.GE.OR P1, PT, R6.reuse, UR8, P1 ;  /* 0x0000000806007c0c */ /* 0x040fe40008f26670 */
[----:B------:R-:W-:Y:S02]  /*0180*/  ISETP.GE.OR P3, PT, R6, UR8, P0 ;  /* 0x0000000806007c0c */ /* 0x000fe40008766670 */
[----:B------:R-:W-:-:S07]  /*0190*/  ISETP.GE.OR P0, PT, R3, UR8, P0 ;  /* 0x0000000803007c0c */ /* 0x000fce0008706670 */
[----:B------:R-:W0:Y:S01]  /*01a0*/  @!P2 LDC.64 R8, c[0x0][0x380] ;  /* 0x0000e000ff08ab82 */ /* 0x000e220000000a00 */
[----:B------:R-:W-:Y:S01]  /*01b0*/  @!P2 SHF.R.S32.HI R12, RZ, 0x1f, R6 ;  /* 0x0000001fff0ca819 */ /* 0x000fe20000011406 */
[C---:B------:R-:W-:Y:S01]  /*01c0*/  @!P1 IMAD.IADD R15, R6.reuse, 0x1, R13 ;  /* 0x00000001060f9824 */ /* 0x040fe200078e020d */
[----:B------:R-:W-:-:S04]  /*01d0*/  @!P2 IADD3 R14, P4, PT, R6, R13, RZ ;  /* 0x0000000d060ea210 */ /* 0x000fc80007f9e0ff */
[C---:B------:R-:W-:Y:S01]  /*01e0*/  @!P2 LEA.HI.X.SX32 R12, R13.reuse, R12, 0x1, P4 ;  /* 0x0000000c0d0ca211 */ /* 0x040fe200020f0eff */
[----:B------:R-:W2:Y:S01]  /*01f0*/  @!P1 LDC.64 R10, c[0x0][0x380] ;  /* 0x0000e000ff0a9b82 */ /* 0x000ea20000000a00 */
[----:B------:R-:W-:-:S07]  /*0200*/  VIADD R13, R13, UR8 ;  /* 0x000000080d0d7c36 */ /* 0x000fce0008000000 */
[----:B------:R-:W3:Y:S08]  /*0210*/  @!P3 LDC.64 R4, c[0x0][0x380] ;  /* 0x0000e000ff04bb82 */ /* 0x000ef00000000a00 */
[----:B------:R-:W4:Y:S01]  /*0220*/  @!P0 LDC.64 R2, c[0x0][0x380] ;  /* 0x0000e000ff028b82 */ /* 0x000f220000000a00 */
[----:B0-----:R-:W-:-:S04]  /*0230*/  @!P2 LEA R8, P4, R14, R8, 0x2 ;  /* 0x000000080e08a211 */ /* 0x001fc800078810ff */
[----:B------:R-:W-:Y:S01]  /*0240*/  @!P2 LEA.HI.X R9, R14, R9, R12, 0x2, P4 ;  /* 0x000000090e09a211 */ /* 0x000fe200020f140c */
[----:B--2---:R-:W-:Y:S01]  /*0250*/  @!P1 IMAD.WIDE R10, R15, 0x4, R10 ;  /* 0x000000040f0a9825 */ /* 0x004fe200078e020a */
[----:B------:R-:W-:-:S03]  /*0260*/  @!P0 SHF.R.S32.HI R17, RZ, 0x1f, R13 ;  /* 0x0000001fff118819 */ /* 0x000fc6000001140d */
[----:B-1----:R-:W2:Y:S01]  /*0270*/  @!P2 LDG.E R8, desc[UR4][R8.64+0x4] ;  /* 0x000004040808a981 */ /* 0x002ea2000c1e1900 */
[----:B------:R-:W-:-:S03]  /*0280*/  @!P3 IMAD.IADD R15, R6, 0x1, R13 ;  /* 0x00000001060fb824 */ /* 0x000fc600078e020d */
[----:B------:R0:W5:Y:S01]  /*0290*/  @!P1 LDG.E R10, desc[UR4][R10.64] ;  /* 0x000000040a0a9981 */ /* 0x000162000c1e1900 */
[----:B------:R-:W-:Y:S01]  /*02a0*/  @!P0 IADD3 R13, P4, PT, R6, R13, RZ ;  /* 0x0000000d060d8210 */ /* 0x000fe20007f9e0ff */
[----:B---3--:R-:W-:-:S03]  /*02b0*/  @!P3 IMAD.WIDE R4, R15, 0x4, R4 ;  /* 0x000000040f04b825 */ /* 0x008fc600078e0204 */
[----:B------:R-:W-:-:S03]  /*02c0*/  @!P0 LEA.HI.X.SX32 R6, R6, R17, 0x1, P4 ;  /* 0x0000001106068211 */ /* 0x000fc600020f0eff */
[----:B------:R-:W3:Y:S01]  /*02d0*/  @!P3 LDG.E R4, desc[UR4][R4.64] ;  /* 0x000000040404b981 */ /* 0x000ee2000c1e1900 */
[----:B----4-:R-:W-:-:S04]  /*02e0*/  @!P0 LEA R12, P4, R13, R2, 0x2 ;  /* 0x000000020d0c8211 */ /* 0x010fc800078810ff */
[----:B------:R-:W-:Y:S01]  /*02f0*/  @!P0 LEA.HI.X R13, R13, R3, R6, 0x2, P4 ;  /* 0x000000030d0d8211 */ /* 0x000fe200020f1406 */
[----:B0-----:R-:W-:Y:S01]  /*0300*/  IMAD.MOV.U32 R11, RZ, RZ, -0x800001 ;  /* 0xff7fffffff0b7424 */ /* 0x001fe200078e00ff */
[----:B------:R-:W0:Y:S03]  /*0310*/  LDC.64 R2, c[0x0][0x388] ;  /* 0x0000e200ff027b82 */ /* 0x000e260000000a00 */
[----:B------:R-:W4:Y:S01]  /*0320*/  @!P0 LDG.E R12, desc[UR4][R12.64+0x4] ;  /* 0x000004040c0c8981 */ /* 0x000f22000c1e1900 */
[----:B------:R-:W-:-:S04]  /*0330*/  IMAD R7, R0, UR6, R7 ;  /* 0x0000000600077c24 */ /* 0x000fc8000f8e0207 */
[----:B0-----:R-:W-:Y:S01]  /*0340*/  IMAD.WIDE R2, R7, 0x4, R2 ;  /* 0x0000000407027825 */ /* 0x001fe200078e0202 */
[----:B-----5:R-:W-:-:S04]  /*0350*/  @!P1 FMNMX R11, R10, -3.40282346638528859812e+38, !PT ;  /* 0xff7fffff0a0b9809 */ /* 0x020fc80007800000 */
[----:B--2---:R-:W-:-:S04]  /*0360*/  @!P2 FSETP.GT.AND P1, PT, R8, R11, PT ;  /* 0x0000000b0800a20b */ /* 0x004fc80003f24000 */
[----:B------:R-:W-:-:S04]  /*0370*/  @!P2 FSEL R11, R8, R11, P1 ;  /* 0x0000000b080ba208 */ /* 0x000fc80000800000 */
[----:B---3--:R-:W-:-:S04]  /*0380*/  @!P3 FSETP.GT.AND P1, PT, R4, R11, PT ;  /* 0x0000000b0400b20b */ /* 0x008fc80003f24000 */
[----:B------:R-:W-:-:S04]  /*0390*/  @!P3 FSEL R11, R4, R11, P1 ;  /* 0x0000000b040bb208 */ /* 0x000fc80000800000 */
[----:B----4-:R-:W-:-:S04]  /*03a0*/  @!P0 FSETP.GT.AND P1, PT, R12, R11, PT ;  /* 0x0000000b0c00820b */ /* 0x010fc80003f24000 */
[----:B------:R-:W-:-:S05]  /*03b0*/  @!P0 FSEL R11, R12, R11, P1 ;  /* 0x0000000b0c0b8208 */ /* 0x000fca0000800000 */
[----:B------:R-:W-:Y:S01]  /*03c0*/  STG.E desc[UR4][R2.64], R11 ;  /* 0x0000000b02007986 */ /* 0x000fe2000c101904 */
[----:B------:R-:W-:Y:S05]  /*03d0*/  EXIT ;  /* 0x000000000000794d */ /* 0x000fea0003800000 */
.L_x_30:
        /* <DEDUP_REMOVED lines=10> */
.L_x_44:


//--------------------- .text._Z18addBiasRelu_kernelPfPKfii --------------------------
	.section	.text._Z18addBiasRelu_kernelPfPKfii,"ax",@progbits
	.align	128
        .global         _Z18addBiasRelu_kernelPfPKfii
        .type           _Z18addBiasRelu_kernelPfPKfii,@function
        .size           _Z18addBiasRelu_kernelPfPKfii,(.L_x_45 - _Z18addBiasRelu_kernelPfPKfii)
        .other          _Z18addBiasRelu_kernelPfPKfii,@"STO_CUDA_ENTRY STV_DEFAULT"
_Z18addBiasRelu_kernelPfPKfii:
.text._Z18addBiasRelu_kernelPfPKfii:
        /* <DEDUP_REMOVED lines=8> */
[----:B------:R-:W0:Y:S01]  /*0080*/  LDC R8, c[0x0][0x390] ;  /* 0x0000e400ff087b82 */ /* 0x000e220000000800 */
[----:B------:R-:W1:Y:S01]  /*0090*/  LDCU.64 UR4, c[0x0][0x358] ;  /* 0x00006b00ff0477ac */ /* 0x000e620008000a00 */
[----:B0-----:R-:W-:-:S04]  /*00a0*/  IABS R5, R8 ;  /* 0x0000000800057213 */ /* 0x001fc80000000000 */
[----:B------:R-:W0:Y:S08]  /*00b0*/  I2F.RP R0, R5 ;  /* 0x0000000500007306 */ /* 0x000e300000209400 */
[----:B0-----:R-:W0:Y:S02]  /*00c0*/  MUFU.RCP R0, R0 ;  /* 0x0000000000007308 */ /* 0x001e240000001000 */
[----:B0-----:R-:W-:-:S06]  /*00d0*/  VIADD R2, R0, 0xffffffe ;  /* 0x0ffffffe00027836 */ /* 0x001fcc0000000000 */
[----:B------:R0:W2:Y:S02]  /*00e0*/  F2I.FTZ.U32.TRUNC.NTZ R3, R2 ;  /* 0x0000000200037305 */ /* 0x0000a4000021f000 */
[----:B0-----:R-:W-:Y:S02]  /*00f0*/  HFMA2 R2, -RZ, RZ, 0, 0 ;  /* 0x00000000ff027431 */ /* 0x001fe400000001ff */
[----:B--2---:R-:W-:-:S04]  /*0100*/  IMAD.MOV R4, RZ, RZ, -R3 ;  /* 0x000000ffff047224 */ /* 0x004fc800078e0a03 */
[----:B------:R-:W-:Y:S01]  /*0110*/  IMAD R9, R4, R5, RZ ;  /* 0x0000000504097224 */ /* 0x000fe200078e02ff */
[----:B------:R-:W-:-:S03]  /*0120*/  IABS R4, R7 ;  /* 0x0000000700047213 */ /* 0x000fc60000000000 */
[----:B------:R-:W-:-:S06]  /*0130*/  IMAD.HI.U32 R3, R3, R9, R2 ;  /* 0x0000000903037227 */ /* 0x000fcc00078e0002 */
[----:B------:R-:W-:Y:S02]  /*0140*/  IMAD.HI.U32 R6, R3, R4, RZ ;  /* 0x0000000403067227 */ /* 0x000fe400078e00ff */
[----:B------:R-:W0:Y:S02]  /*0150*/  LDC.64 R2, c[0x0][0x380] ;  /* 0x0000e000ff027b82 */ /* 0x000e240000000a00 */
[----:B------:R-:W-:-:S04]  /*0160*/  IMAD.MOV R0, RZ, RZ, -R6 ;  /* 0x000000ffff007224 */ /* 0x000fc800078e0a06 */
[----:B------:R-:W-:-:S05]  /*0170*/  IMAD R0, R5, R0, R4 ;  /* 0x0000000005007224 */ /* 0x000fca00078e0204 */
[----:B------:R-:W-:-:S13]  /*0180*/  ISETP.GT.U32.AND P2, PT, R5, R0, PT ;  /* 0x000000000500720c */ /* 0x000fda0003f44070 */
[-C--:B------:R-:W-:Y:S01]  /*0190*/  @!P2 IADD3 R0, PT, PT, R0, -R5.reuse, RZ ;  /* 0x800000050000a210 */ /* 0x080fe20007ffe0ff */
[----:B------:R-:W-:Y:S01]  /*01a0*/  @!P2 VIADD R6, R6, 0x1 ;  /* 0x000000010606a836 */ /* 0x000fe20000000000 */
[----:B------:R-:W-:Y:S01]  /*01b0*/  ISETP.NE.AND P2, PT, R8, RZ, PT ;  /* 0x000000ff0800720c */ /* 0x000fe20003f45270 */
[C---:B0-----:R-:W-:Y:S01]  /*01c0*/  IMAD.WIDE R2, R7.reuse, 0x4, R2 ;  /* 0x0000000407027825 */ /* 0x041fe200078e0202 */
[----:B------:R-:W-:Y:S02]  /*01d0*/  ISETP.GE.U32.AND P0, PT, R0, R5, PT ;  /* 0x000000050000720c */ /* 0x000fe40003f06070 */
[----:B------:R-:W0:Y:S01]  /*01e0*/  LDC.64 R4, c[0x0][0x388] ;  /* 0x0000e200ff047b82 */ /* 0x000e220000000a00 */
[----:B------:R-:W-:-:S04]  /*01f0*/  LOP3.LUT R0, R7, R8, RZ, 0x3c, !PT ;  /* 0x0000000807007212 */ /* 0x000fc800078e3cff */
[----:B------:R-:W-:Y:S02]  /*0200*/  ISETP.GE.AND P1, PT, R0, RZ, PT ;  /* 0x000000ff0000720c */ /* 0x000fe40003f26270 */
[----:B-1----:R-:W2:Y:S04]  /*0210*/  LDG.E R0, desc[UR4][R2.64] ;  /* 0x0000000402007981 */ /* 0x002ea8000c1e1900 */
[----:B------:R-:W-:-:S07]  /*0220*/  @P0 IADD3 R6, PT, PT, R6, 0x1, RZ ;  /* 0x0000000106060810 */ /* 0x000fce0007ffe0ff */
[----:B------:R-:W-:Y:S01]  /*0230*/  @!P1 IMAD.MOV R6, RZ, RZ, -R6 ;  /* 0x000000ffff069224 */ /* 0x000fe200078e0a06 */
[----:B------:R-:W-:-:S05]  /*0240*/  @!P2 LOP3.LUT R6, RZ, R8, RZ, 0x33, !PT ;  /* 0x00000008ff06a212 */ /* 0x000fca00078e33ff */
[----:B0-----:R-:W-:-:S06]  /*0250*/  IMAD.WIDE R4, R6, 0x4, R4 ;  /* 0x0000000406047825 */ /* 0x001fcc00078e0204 */
[----:B------:R-:W2:Y:S02]  /*0260*/  LDG.E R5, desc[UR4][R4.64] ;  /* 0x0000000404057981 */ /* 0x000ea4000c1e1900 */
[C---:B--2---:R-:W-:Y:S01]  /*0270*/  FADD R6, R0.reuse, R5 ;  /* 0x0000000500067221 */ /* 0x044fe20000000000 */
[----:B------:R-:W-:-:S04]  /*0280*/  FSETP.GEU.AND P0, PT, R0, -R5, PT ;  /* 0x800000050000720b */ /* 0x000fc80003f0e000 */
[----:B------:R-:W-:-:S05]  /*0290*/  FSEL R7, R6, RZ, P0 ;  /* 0x000000ff06077208 */ /* 0x000fca0000000000 */
[----:B------:R-:W-:Y:S01]  /*02a0*/  STG.E desc[UR4][R2.64], R7 ;  /* 0x0000000702007986 */ /* 0x000fe2000c101904 */
[----:B------:R-:W-:Y:S05]  /*02b0*/  EXIT ;  /* 0x000000000000794d */ /* 0x000fea0003800000 */
.L_x_31:
        /* <DEDUP_REMOVED lines=12> */
.L_x_45:


//--------------------- .text._Z13conv2d_kernelPKfS0_Pfiiiii --------------------------
	.section	.text._Z13conv2d_kernelPKfS0_Pfiiiii,"ax",@progbits
	.align	128
        .global         _Z13conv2d_kernelPKfS0_Pfiiiii
        .type           _Z13conv2d_kernelPKfS0_Pfiiiii,@function
        .size           _Z13conv2d_kernelPKfS0_Pfiiiii,(.L_x_46 - _Z13conv2d_kernelPKfS0_Pfiiiii)
        .other          _Z13conv2d_kernelPKfS0_Pfiiiii,@"STO_CUDA_ENTRY STV_DEFAULT"
_Z13conv2d_kernelPKfS0_Pfiiiii:
.text._Z13conv2d_kernelPKfS0_Pfiiiii:
[----:B------:R-:W-:Y:S01]  /*0000*/  LDC R1, c[0x0][0x37c] ;  /* 0x0000df00ff017b82 */ /* 0x000fe20000000800 */
[----:B------:R-:W0:Y:S07]  /*0010*/  S2R R3, SR_TID.Y ;  /* 0x0000000000037919 */ /* 0x000e2e0000002200 */
[----:B------:R-:W1:Y:S01]  /*0020*/  LDC R7, c[0x0][0x360] ;  /* 0x0000d800ff077b82 */ /* 0x000e620000000800 */
[----:B------:R-:W2:Y:S01]  /*0030*/  LDCU UR6, c[0x0][0x3a8] ;  /* 0x00007500ff0677ac */ /* 0x000ea20008000800 */
[----:B------:R-:W1:Y:S01]  /*0040*/  S2R R2, SR_TID.X ;  /* 0x0000000000027919 */ /* 0x000e620000002100 */
[----:B------:R-:W3:Y:S05]  /*0050*/  LDCU UR7, c[0x0][0x3a4] ;  /* 0x00007480ff0777ac */ /* 0x000eea0008000800 */
[----:B------:R-:W0:Y:S08]  /*0060*/  S2UR UR5, SR_CTAID.Y ;  /* 0x00000000000579c3 */ /* 0x000e300000002600 */
[----:B------:R-:W0:Y:S08]  /*0070*/  LDC R0, c[0x0][0x364] ;  /* 0x0000d900ff007b82 */ /* 0x000e300000000800 */
[----:B------:R-:W1:Y:S01]  /*0080*/  S2UR UR4, SR_CTAID.X ;  /* 0x00000000000479c3 */ /* 0x000e620000002500 */
[----:B0-----:R-:W-:-:S05]  /*0090*/  IMAD R0, R0, UR5, R3 ;  /* 0x0000000500007c24 */ /* 0x001fca000f8e0203 */
[----:B--2---:R-:W-:Y:S01]  /*00a0*/  ISETP.GE.AND P0, PT, R0, UR6, PT ;  /* 0x0000000600007c0c */ /* 0x004fe2000bf06270 */
[----:B-1----:R-:W-:-:S05]  /*00b0*/  IMAD R7, R7, UR4, R2 ;  /* 0x0000000407077c24 */ /* 0x002fca000f8e0202 */
[----:B---3--:R-:W-:-:S13]  /*00c0*/  ISETP.GE.OR P0, PT, R7, UR7, P0 ;  /* 0x0000000707007c0c */ /* 0x008fda0008706670 */
[----:B------:R-:W-:Y:S05]  /*00d0*/  @P0 EXIT ;  /* 0x000000000000094d */ /* 0x000fea0003800000 */
[----:B------:R-:W0:Y:S01]  /*00e0*/  LDC R9, c[0x0][0x3a0] ;  /* 0x0000e800ff097b82 */ /* 0x000e220000000800 */
[----:B------:R-:W1:Y:S01]  /*00f0*/  LDCU.64 UR10, c[0x0][0x358] ;  /* 0x00006b00ff0a77ac */ /* 0x000e620008000a00 */
[----:B------:R-:W-:Y:S01]  /*0100*/  HFMA2 R13, -RZ, RZ, 0, 0 ;  /* 0x00000000ff0d7431 */ /* 0x000fe200000001ff */
[----:B0-----:R-:W-:-:S13]  /*0110*/  ISETP.GE.AND P0, PT, R9, 0x1, PT ;  /* 0x000000010900780c */ /* 0x001fda0003f06270 */
[----:B-1----:R-:W-:Y:S05]  /*0120*/  @!P0 BRA `(.L_x_32) ;  /* 0x0000000800e08947 */ /* 0x002fea0003800000 */
[----:B------:R-:W0:Y:S01]  /*0130*/  LDCU.64 UR6, c[0x0][0x380] ;  /* 0x00007000ff0677ac */ /* 0x000e220008000a00 */
[C---:B------:R-:W-:Y:S02]  /*0140*/  LOP3.LUT R8, R9.reuse, 0x7ffffff0, RZ, 0xc0, !PT ;  /* 0x7ffffff009087812 */ /* 0x040fe400078ec0ff */
[C---:B------:R-:W-:Y:S01]  /*0150*/  LOP3.LUT R23, R9.reuse, 0xf, RZ, 0xc0, !PT ;  /* 0x0000000f09177812 */ /* 0x040fe200078ec0ff */
[----:B------:R-:W-:Y:S01]  /*0160*/  UMOV UR4, URZ ;  /* 0x000000ff00047c82 */ /* 0x000fe20008000000 */
[C---:B------:R-:W-:Y:S02]  /*0170*/  LOP3.LUT R24, R9.reuse, 0x7, RZ, 0xc0, !PT ;  /* 0x0000000709187812 */ /* 0x040fe400078ec0ff */
[----:B------:R-:W-:Y:S02]  /*0180*/  LOP3.LUT R9, R9, 0x3, RZ, 0xc0, !PT ;  /* 0x0000000309097812 */ /* 0x000fe400078ec0ff */
[----:B------:R-:W-:Y:S02]  /*0190*/  MOV R13, RZ ;  /* 0x000000ff000d7202 */ /* 0x000fe40000000f00 */
[----:B------:R-:W-:Y:S01]  /*01a0*/  IADD3 R10, PT, PT, -R8, RZ, RZ ;  /* 0x000000ff080a7210 */ /* 0x000fe20007ffe1ff */
[----:B0-----:R-:W-:-:S04]  /*01b0*/  UIADD3 UR5, UP0, UPT, UR6, 0x20, URZ ;  /* 0x0000002006057890 */ /* 0x001fc8000ff1e0ff */
[----:B------:R-:W-:-:S12]  /*01c0*/  UIADD3.X UR8, UPT, UPT, URZ, UR7, URZ, UP0, !UPT ;  /* 0x00000007ff087290 */ /* 0x000fd800087fe4ff */
.L_x_38:
[----:B------:R-:W0:Y:S01]  /*01d0*/  LDCU UR7, c[0x0][0x3a0] ;  /* 0x00007400ff0777ac */ /* 0x000e220008000800 */
[----:B------:R-:W-:Y:S01]  /*01e0*/  IADD3 R2, PT, PT, R0, UR4, RZ ;  /* 0x0000000400027c10 */ /* 0x000fe2000fffe0ff */
[----:B------:R-:W-:Y:S01]  /*01f0*/  IMAD.MOV.U32 R6, RZ, RZ, RZ ;  /* 0x000000ffff067224 */ /* 0x000fe200078e00ff */
[----:B------:R-:W1:Y:S01]  /*0200*/  LDCU UR6, c[0x0][0x398] ;  /* 0x00007300ff0677ac */ /* 0x000e620008000800 */
[----:B0-----:R-:W-:Y:S02]  /*0210*/  UISETP.GE.U32.AND UP1, UPT, UR7, 0x10, UPT ;  /* 0x000000100700788c */ /* 0x001fe4000bf26070 */
[----:B------:R-:W-:Y:S02]  /*0220*/  UIMAD UR12, UR4, UR7, URZ ;  /* 0x00000007040c72a4 */ /* 0x000fe4000f8e02ff */
[----:B------:R-:W-:Y:S01]  /*0230*/  UIADD3 UR4, UPT, UPT, UR4, 0x1, URZ ;  /* 0x0000000104047890 */ /* 0x000fe2000fffe0ff */
[----:B-1----:R-:W-:-:S03]  /*0240*/  IMAD R11, R2, UR6, R7 ;  /* 0x00000006020b7c24 */ /* 0x002fc6000f8e0207 */
[----:B------:R-:W-:Y:S01]  /*0250*/  UISETP.NE.AND UP0, UPT, UR4, UR7, UPT ;  /* 0x000000070400728c */ /* 0x000fe2000bf05270 */
[----:B------:R-:W-:Y:S10]  /*0260*/  BRA.U !UP1, `(.L_x_33) ;  /* 0x0000000509107547 */ /* 0x000ff4000b800000 */
[----:B------:R-:W0:Y:S01]  /*0270*/  LDCU.64 UR6, c[0x0][0x388] ;  /* 0x00007100ff0677ac */ /* 0x000e220008000a00 */
[----:B------:R-:W-:Y:S02]  /*0280*/  MOV R6, R11 ;  /* 0x0000000b00067202 */ /* 0x000fe40000000f00 */
[----:B------:R-:W-:Y:S01]  /*0290*/  MOV R12, R10 ;  /* 0x0000000a000c7202 */ /* 0x000fe20000000f00 */
[----:B0-----:R-:W-:-:S04]  /*02a0*/  UIMAD.WIDE.U32 UR6, UR12, 0x4, UR6 ;  /* 0x000000040c0678a5 */ /* 0x001fc8000f8e0006 */
[----:B------:R-:W-:-:S04]  /*02b0*/  UIADD3 UR9, UP1, UPT, UR6, 0x20, URZ ;  /* 0x0000002006097890 */ /* 0x000fc8000ff3e0ff */
[----:B------:R-:W-:Y:S02]  /*02c0*/  UIADD3.X UR6, UPT, UPT, URZ, UR7, URZ, UP1, !UPT ;  /* 0x00000007ff067290 */ /* 0x000fe40008ffe4ff */
[----:B------:R-:W-:-:S04]  /*02d0*/  MOV R16, UR9 ;  /* 0x0000000900107c02 */ /* 0x000fc80008000f00 */
[----:B------:R-:W-:-:S07]  /*02e0*/  IMAD.U32 R17, RZ, RZ, UR6 ;  /* 0x00000006ff117e24 */ /* 0x000fce000f8e00ff */
.L_x_34:
[----:B------:R-:W-:Y:S01]  /*02f0*/  MOV R2, UR5 ;  /* 0x0000000500027c02 */ /* 0x000fe20008000f00 */
[----:B------:R-:W-:Y:S01]  /*0300*/  IMAD.MOV.U32 R5, RZ, RZ, R17 ;  /* 0x000000ffff057224 */ /* 0x000fe200078e0011 */
[----:B------:R-:W-:Y:S02]  /*0310*/  MOV R3, UR8 ;  /* 0x0000000800037c02 */ /* 0x000fe40008000f00 */
[----:B------:R-:W-:Y:S01]  /*0320*/  MOV R4, R16 ;  /* 0x0000001000047202 */ /* 0x000fe20000000f00 */
[----:B------:R-:W-:-:S04]  /*0330*/  IMAD.WIDE R2, R6, 0x4, R2 ;  /* 0x0000000406027825 */ /* 0x000fc800078e0202 */
        /* <DEDUP_REMOVED lines=16> */
[----:B------:R-:W2:Y:S01]  /*0440*/  LDG.E R19, desc[UR10][R4.64+-0x8] ;  /* 0xfffff80a04137981 */ /* 0x000ea2000c1e1900 */
[----:B----4-:R-:W-:-:S03]  /*0450*/  FFMA R27, R18, R17, R27 ;  /* 0x00000011121b7223 */ /* 0x010fc6000000001b */
[----:B------:R-:W3:Y:S04]  /*0460*/  LDG.E R17, desc[UR10][R4.64+-0x4] ;  /* 0xfffffc0a04117981 */ /* 0x000ee8000c1e1900 */
[----:B------:R-:W3:Y:S01]  /*0470*/  LDG.E R18, desc[UR10][R2.64+-0x4] ;  /* 0xfffffc0a02127981 */ /* 0x000ee2000c1e1900 */
[----:B-----5:R-:W-:-:S03]  /*0480*/  FFMA R26, R16, R15, R27 ;  /* 0x0000000f101a7223 */ /* 0x020fc6000000001b */
[----:B------:R-:W4:Y:S04]  /*0490*/  LDG.E R16, desc[UR10][R4.64] ;  /* 0x0000000a04107981 */ /* 0x000f28000c1e1900 */
[----:B------:R-:W4:Y:S01]  /*04a0*/  LDG.E R15, desc[UR10][R2.64] ;  /* 0x0000000a020f7981 */ /* 0x000f22000c1e1900 */
[----:B------:R-:W-:-:S03]  /*04b0*/  FFMA R25, R25, R14, R26 ;  /* 0x0000000e19197223 */ /* 0x000fc6000000001a */
[----:B------:R-:W5:Y:S01]  /*04c0*/  LDG.E R14, desc[UR10][R4.64+0x4] ;  /* 0x0000040a040e7981 */ /* 0x000f62000c1e1900 */
[----:B------:R-:W-:-:S03]  /*04d0*/  FFMA R25, R22, R21, R25 ;  /* 0x0000001516197223 */ /* 0x000fc60000000019 */
        /* <DEDUP_REMOVED lines=13> */
[----:B------:R-:W5:Y:S04]  /*05b0*/  LDG.E R14, desc[UR10][R2.64+0x18] ;  /* 0x0000180a020e7981 */ /* 0x000f68000c1e1900 */
[----:B------:R-:W5:Y:S04]  /*05c0*/  LDG.E R25, desc[UR10][R2.64+0x1c] ;  /* 0x00001c0a02197981 */ /* 0x000f68000c1e1900 */
[----:B------:R-:W5:Y:S01]  /*05d0*/  LDG.E R26, desc[UR10][R4.64+0x1c] ;  /* 0x00001c0a041a7981 */ /* 0x000f62000c1e1900 */
[----:B------:R-:W-:Y:S01]  /*05e0*/  FFMA R22, R21, R22, R28 ;  /* 0x0000001615167223 */ /* 0x000fe2000000001c */
[----:B------:R-:W-:-:S04]  /*05f0*/  IADD3 R12, PT, PT, R12, 0x10, RZ ;  /* 0x000000100c0c7810 */ /* 0x000fc80007ffe0ff */
[----:B------:R-:W-:Y:S02]  /*0600*/  ISETP.NE.AND P0, PT, R12, RZ, PT ;  /* 0x000000ff0c00720c */ /* 0x000fe40003f05270 */
[----:B------:R-:W-:Y:S01]  /*0610*/  IADD3 R6, PT, PT, R6, 0x10, RZ ;  /* 0x0000001006067810 */ /* 0x000fe20007ffe0ff */
[----:B--2---:R-:W-:-:S04]  /*0620*/  FFMA R20, R19, R20, R22 ;  /* 0x0000001413147223 */ /* 0x004fc80000000016 */
[----:B---3--:R-:W-:-:S04]  /*0630*/  FFMA R18, R17, R18, R20 ;  /* 0x0000001211127223 */ /* 0x008fc80000000014 */
[----:B----4-:R-:W-:Y:S01]  /*0640*/  FFMA R15, R15, R16, R18 ;  /* 0x000000100f0f7223 */ /* 0x010fe20000000012 */
[----:B------:R-:W-:-:S03]  /*0650*/  IADD3 R16, P1, PT, R4, 0x40, RZ ;  /* 0x0000004004107810 */ /* 0x000fc60007f3e0ff */
[----:B-----5:R-:W-:Y:S01]  /*0660*/  FFMA R14, R14, R13, R15 ;  /* 0x0000000d0e0e7223 */ /* 0x020fe2000000000f */
[----:B------:R-:W-:-:S03]  /*0670*/  IADD3.X R17, PT, PT, RZ, R5, RZ, P1, !PT ;  /* 0x00000005ff117210 */ /* 0x000fc60000ffe4ff */
[----:B------:R-:W-:Y:S01]  /*0680*/  FFMA R13, R25, R26, R14 ;  /* 0x0000001a190d7223 */ /* 0x000fe2000000000e */
[----:B------:R-:W-:Y:S06]  /*0690*/  @P0 BRA `(.L_x_34) ;  /* 0xfffffffc00140947 */ /* 0x000fec000383ffff */
[----:B------:R-:W-:-:S07]  /*06a0*/  IMAD.MOV.U32 R6, RZ, RZ, R8 ;  /* 0x000000ffff067224 */ /* 0x000fce00078e0008 */
.L_x_33:
[----:B------:R-:W-:-:S13]  /*06b0*/  ISETP.NE.AND P0, PT, R23, RZ, PT ;  /* 0x000000ff1700720c */ /* 0x000fda0003f05270 */
[----:B------:R-:W-:Y:S05]  /*06c0*/  @!P0 BRA `(.L_x_35) ;  /* 0x0000000400748947 */ /* 0x000fea0003800000 */
[----:B------:R-:W-:Y:S02]  /*06d0*/  IADD3 R2, PT, PT, R23, -0x1, RZ ;  /* 0xffffffff17027810 */ /* 0x000fe40007ffe0ff */
[----:B------:R-:W-:Y:S02]  /*06e0*/  ISETP.NE.AND P0, PT, R24, RZ, PT ;  /* 0x000000ff1800720c */ /* 0x000fe40003f05270 */
[----:B------:R-:W-:-:S13]  /*06f0*/  ISETP.GE.U32.AND P1, PT, R2, 0x7, PT ;  /* 0x000000070200780c */ /* 0x000fda0003f26070 */
[----:B------:R-:W-:Y:S05]  /*0700*/  @!P1 BRA `(.L_x_36) ;  /* 0x0000000000909947 */ /* 0x000fea0003800000 */
[----:B------:R-:W0:Y:S01]  /*0710*/  LDC.64 R18, c[0x0][0x388] ;  /* 0x0000e200ff127b82 */ /* 0x000e220000000a00 */
[----:B------:R-:W-:Y:S02]  /*0720*/  IADD3 R15, PT, PT, R6, UR12, RZ ;  /* 0x0000000c060f7c10 */ /* 0x000fe4000fffe0ff */
[----:B------:R-:W-:-:S05]  /*0730*/  IADD3 R5, PT, PT, R11, R6, RZ ;  /* 0x000000060b057210 */ /* 0x000fca0007ffe0ff */
[----:B------:R-:W1:Y:S01]  /*0740*/  LDC.64 R2, c[0x0][0x380] ;  /* 0x0000e000ff027b82 */ /* 0x000e620000000a00 */
[----:B0-----:R-:W-:-:S05]  /*0750*/  IMAD.WIDE.U32 R18, R15, 0x4, R18 ;  /* 0x000000040f127825 */ /* 0x001fca00078e0012 */
[----:B------:R-:W2:Y:S01]  /*0760*/  LDG.E R22, desc[UR10][R18.64] ;  /* 0x0000000a12167981 */ /* 0x000ea2000c1e1900 */
[----:B-1----:R-:W-:Y:S02]  /*0770*/  IMAD.WIDE R2, R5, 0x4, R2 ;  /* 0x0000000405027825 */ /* 0x002fe400078e0202 */
[----:B------:R-:W0:Y:S03]  /*0780*/  LDC.64 R4, c[0x0][0x388] ;  /* 0x0000e200ff047b82 */ /* 0x000e260000000a00 */
[----:B------:R-:W2:Y:S01]  /*0790*/  LDG.E R20, desc[UR10][R2.64] ;  /* 0x0000000a02147981 */ /* 0x000ea2000c1e1900 */
[----:B------:R-:W-:-:S03]  /*07a0*/  IADD3 R12, P1, PT, R6, UR12, RZ ;  /* 0x0000000c060c7c10 */ /* 0x000fc6000ff3e0ff */
[----:B------:R-:W3:Y:S02]  /*07b0*/  LDG.E R16, desc[UR10][R2.64+0xc] ;  /* 0x00000c0a02107981 */ /* 0x000ee4000c1e1900 */
[----:B------:R-:W-:Y:S02]  /*07c0*/  IMAD.X R14, RZ, RZ, RZ, P1 ;  /* 0x000000ffff0e7224 */ /* 0x000fe400008e06ff */
[----:B------:R-:W4:Y:S01]  /*07d0*/  LDG.E R18, desc[UR10][R2.64+0x10] ;  /* 0x0000100a02127981 */ /* 0x000f22000c1e1900 */
[----:B0-----:R-:W-:-:S04]  /*07e0*/  LEA R4, P1, R12, R4, 0x2 ;  /* 0x000000040c047211 */ /* 0x001fc800078210ff */
[----:B------:R-:W-:Y:S02]  /*07f0*/  LEA.HI.X R5, R12, R5, R14, 0x2, P1 ;  /* 0x000000050c057211 */ /* 0x000fe400008f140e */
[----:B------:R-:W5:Y:S04]  /*0800*/  LDG.E R12, desc[UR10][R2.64+0x4] ;  /* 0x0000040a020c7981 */ /* 0x000f68000c1e1900 */
[----:B------:R-:W5:Y:S04]  /*0810*/  LDG.E R15, desc[UR10][R4.64+0x4] ;  /* 0x0000040a040f7981 */ /* 0x000f68000c1e1900 */
[----:B------:R-:W3:Y:S04]  /*0820*/  LDG.E R14, desc[UR10][R2.64+0x8] ;  /* 0x0000080a020e7981 */ /* 0x000ee8000c1e1900 */
[----:B------:R-:W3:Y:S04]  /*0830*/  LDG.E R17, desc[UR10][R4.64+0x8] ;  /* 0x0000080a04117981 */ /* 0x000ee8000c1e1900 */
[----:B------:R-:W4:Y:S04]  /*0840*/  LDG.E R19, desc[UR10][R4.64+0xc] ;  /* 0x00000c0a04137981 */ /* 0x000f28000c1e1900 */
[----:B------:R-:W4:Y:S04]  /*0850*/  LDG.E R21, desc[UR10][R4.64+0x10] ;  /* 0x0000100a04157981 */ /* 0x000f28000c1e1900 */
[----:B------:R-:W4:Y:S04]  /*0860*/  LDG.E R25, desc[UR10][R4.64+0x14] ;  /* 0x0000140a04197981 */ /* 0x000f28000c1e1900 */
[----:B------:R-:W4:Y:S04]  /*0870*/  LDG.E R26, desc[UR10][R4.64+0x18] ;  /* 0x0000180a041a7981 */ /* 0x000f28000c1e1900 */
[----:B------:R-:W4:Y:S01]  /*0880*/  LDG.E R27, desc[UR10][R4.64+0x1c] ;  /* 0x00001c0a041b7981 */ /* 0x000f22000c1e1900 */
[----:B--2---:R-:W-:-:S03]  /*0890*/  FFMA R29, R20, R22, R13 ;  /* 0x00000016141d7223 */ /* 0x004fc6000000000d */
[----:B------:R-:W2:Y:S04]  /*08a0*/  LDG.E R20, desc[UR10][R2.64+0x14] ;  /* 0x0000140a02147981 */ /* 0x000ea8000c1e1900 */
[----:B------:R-:W2:Y:S04]  /*08b0*/  LDG.E R13, desc[UR10][R2.64+0x18] ;  /* 0x0000180a020d7981 */ /* 0x000ea8000c1e1900 */
[----:B------:R-:W2:Y:S01]  /*08c0*/  LDG.E R22, desc[UR10][R2.64+0x1c] ;  /* 0x00001c0a02167981 */ /* 0x000ea2000c1e1900 */
[----:B-----5:R-:W-:-:S04]  /*08d0*/  FFMA R15, R12, R15, R29 ;  /* 0x0000000f0c0f7223 */ /* 0x020fc8000000001d */
[----:B---3--:R-:W-:-:S04]  /*08e0*/  FFMA R15, R14, R17, R15 ;  /* 0x000000110e0f7223 */ /* 0x008fc8000000000f */
[----:B----4-:R-:W-:-:S04]  /*08f0*/  FFMA R15, R16, R19, R15 ;  /* 0x00000013100f7223 */ /* 0x010fc8000000000f */
[----:B------:R-:W-:Y:S01]  /*0900*/  FFMA R15, R18, R21, R15 ;  /* 0x00000015120f7223 */ /* 0x000fe2000000000f */
[----:B------:R-:W-:-:S03]  /*0910*/  IADD3 R6, PT, PT, R6, 0x8, RZ ;  /* 0x0000000806067810 */ /* 0x000fc60007ffe0ff */
[----:B--2---:R-:W-:-:S04]  /*0920*/  FFMA R20, R20, R25, R15 ;  /* 0x0000001914147223 */ /* 0x004fc8000000000f */
[----:B------:R-:W-:-:S04]  /*0930*/  FFMA R13, R13, R26, R20 ;  /* 0x0000001a0d0d7223 */ /* 0x000fc80000000014 */
[----:B------:R-:W-:-:S07]  /*0940*/  FFMA R13, R22, R27, R13 ;  /* 0x0000001b160d7223 */ /* 0x000fce000000000d */
.L_x_36:
[----:B------:R-:W-:Y:S05]  /*0950*/  @!P0 BRA `(.L_x_35) ;  /* 0x0000000000d08947 */ /* 0x000fea0003800000 */
[----:B------:R-:W-:Y:S02]  /*0960*/  IADD3 R2, PT, PT, R24, -0x1, RZ ;  /* 0xffffffff18027810 */ /* 0x000fe40007ffe0ff */
[----:B------:R-:W-:Y:S02]  /*0970*/  ISETP.NE.AND P0, PT, R9, RZ, PT ;  /* 0x000000ff0900720c */ /* 0x000fe40003f05270 */
[----:B------:R-:W-:-:S13]  /*0980*/  ISETP.GE.U32.AND P1, PT, R2, 0x3, PT ;  /* 0x000000030200780c */ /* 0x000fda0003f26070 */
[----:B------:R-:W-:Y:S05]  /*0990*/  @!P1 BRA `(.L_x_37) ;  /* 0x0000000000609947 */ /* 0x000fea0003800000 */
[----:B------:R-:W0:Y:S01]  /*09a0*/  LDC.64 R14, c[0x0][0x388] ;  /* 0x0000e200ff0e7b82 */ /* 0x000e220000000a00 */
[C---:B------:R-:W-:Y:S02]  /*09b0*/  IADD3 R19, PT, PT, R6.reuse, UR12, RZ ;  /* 0x0000000c06137c10 */ /* 0x040fe4000fffe0ff */
[----:B------:R-:W-:Y:S02]  /*09c0*/  IADD3 R12, P1, PT, R6, UR12, RZ ;  /* 0x0000000c060c7c10 */ /* 0x000fe4000ff3e0ff */
[----:B------:R-:W-:-:S03]  /*09d0*/  IADD3 R17, PT, PT, R11, R6, RZ ;  /* 0x000000060b117210 */ /* 0x000fc60007ffe0ff */
[----:B------:R-:W1:Y:S01]  /*09e0*/  LDC.64 R2, c[0x0][0x388] ;  /* 0x0000e200ff027b82 */ /* 0x000e620000000a00 */
[----:B------:R-:W-:-:S07]  /*09f0*/  IMAD.X R16, RZ, RZ, RZ, P1 ;  /* 0x000000ffff107224 */ /* 0x000fce00008e06ff */
[----:B------:R-:W2:Y:S01]  /*0a00*/  LDC.64 R4, c[0x0][0x380] ;  /* 0x0000e000ff047b82 */ /* 0x000ea20000000a00 */
[----:B0-----:R-:W-:-:S06]  /*0a10*/  IMAD.WIDE.U32 R14, R19, 0x4, R14 ;  /* 0x00000004130e7825 */ /* 0x001fcc00078e000e */
[----:B------:R-:W3:Y:S01]  /*0a20*/  LDG.E R14, desc[UR10][R14.64] ;  /* 0x0000000a0e0e7981 */ /* 0x000ee2000c1e1900 */
[----:B-1----:R-:W-:-:S04]  /*0a30*/  LEA R2, P1, R12, R2, 0x2 ;  /* 0x000000020c027211 */ /* 0x002fc800078210ff */
[----:B------:R-:W-:Y:S01]  /*0a40*/  LEA.HI.X R3, R12, R3, R16, 0x2, P1 ;  /* 0x000000030c037211 */ /* 0x000fe200008f1410 */
[----:B--2---:R-:W-:-:S04]  /*0a50*/  IMAD.WIDE R4, R17, 0x4, R4 ;  /* 0x0000000411047825 */ /* 0x004fc800078e0204 */
[----:B------:R-:W2:Y:S04]  /*0a60*/  LDG.E R16, desc[UR10][R2.64+0x4] ;  /* 0x0000040a02107981 */ /* 0x000ea8000c1e1900 */
[----:B------:R-:W3:Y:S04]  /*0a70*/  LDG.E R12, desc[UR10][R4.64] ;  /* 0x0000000a040c7981 */ /* 0x000ee8000c1e1900 */
[----:B------:R-:W2:Y:S04]  /*0a80*/  LDG.E R17, desc[UR10][R4.64+0x4] ;  /* 0x0000040a04117981 */ /* 0x000ea8000c1e1900 */
[----:B------:R-:W4:Y:S04]  /*0a90*/  LDG.E R19, desc[UR10][R4.64+0x8] ;  /* 0x0000080a04137981 */ /* 0x000f28000c1e1900 */
[----:B------:R-:W4:Y:S04]  /*0aa0*/  LDG.E R18, desc[UR10][R2.64+0x8] ;  /* 0x0000080a02127981 */ /* 0x000f28000c1e1900 */
[----:B------:R-:W5:Y:S04]  /*0ab0*/  LDG.E R21, desc[UR10][R4.64+0xc] ;  /* 0x00000c0a04157981 */ /* 0x000f68000c1e1900 */
[----:B------:R-:W5:Y:S01]  /*0ac0*/  LDG.E R20, desc[UR10][R2.64+0xc] ;  /* 0x00000c0a02147981 */ /* 0x000f62000c1e1900 */
[----:B------:R-:W-:Y:S01]  /*0ad0*/  IADD3 R6, PT, PT, R6, 0x4, RZ ;  /* 0x0000000406067810 */ /* 0x000fe20007ffe0ff */
[----:B---3--:R-:W-:-:S04]  /*0ae0*/  FFMA R12, R12, R14, R13 ;  /* 0x0000000e0c0c7223 */ /* 0x008fc8000000000d */
[----:B--2---:R-:W-:-:S04]  /*0af0*/  FFMA R12, R17, R16, R12 ;  /* 0x00000010110c7223 */ /* 0x004fc8000000000c */
[----:B----4-:R-:W-:-:S04]  /*0b00*/  FFMA R12, R19, R18, R12 ;  /* 0x00000012130c7223 */ /* 0x010fc8000000000c */
[----:B-----5:R-:W-:-:S07]  /*0b10*/  FFMA R13, R21, R20, R12 ;  /* 0x00000014150d7223 */ /* 0x020fce000000000c */
.L_x_37:
[----:B------:R-:W-:Y:S05]  /*0b20*/  @!P0 BRA `(.L_x_35) ;  /* 0x00000000005c8947 */ /* 0x000fea0003800000 */
[----:B------:R-:W0:Y:S01]  /*0b30*/  LDC.64 R4, c[0x0][0x388] ;  /* 0x0000e200ff047b82 */ /* 0x000e220000000a00 */
[----:B------:R-:W-:Y:S02]  /*0b40*/  IADD3 R15, PT, PT, R6, UR12, RZ ;  /* 0x0000000c060f7c10 */ /* 0x000fe4000fffe0ff */
[----:B------:R-:W-:-:S05]  /*0b50*/  IADD3 R11, PT, PT, R11, R6, RZ ;  /* 0x000000060b0b7210 */ /* 0x000fca0007ffe0ff */
[----:B------:R-:W1:Y:S01]  /*0b60*/  LDC.64 R2, c[0x0][0x380] ;  /* 0x0000e000ff027b82 */ /* 0x000e620000000a00 */
[----:B0-----:R-:W-:-:S06]  /*0b70*/  IMAD.WIDE.U32 R4, R15, 0x4, R4 ;  /* 0x000000040f047825 */ /* 0x001fcc00078e0004 */
[----:B------:R-:W2:Y:S01]  /*0b80*/  LDG.E R4, desc[UR10][R4.64] ;  /* 0x0000000a04047981 */ /* 0x000ea2000c1e1900 */
[----:B-1----:R-:W-:-:S05]  /*0b90*/  IMAD.WIDE R2, R11, 0x4, R2 ;  /* 0x000000040b027825 */ /* 0x002fca00078e0202 */
[----:B------:R-:W2:Y:S01]  /*0ba0*/  LDG.E R12, desc[UR10][R2.64] ;  /* 0x0000000a020c7981 */ /* 0x000ea2000c1e1900 */
[----:B------:R-:W-:Y:S01]  /*0bb0*/  ISETP.NE.AND P0, PT, R9, 0x1, PT ;  /* 0x000000010900780c */ /* 0x000fe20003f05270 */
[----:B--2---:R-:W-:-:S12]  /*0bc0*/  FFMA R13, R12, R4, R13 ;  /* 0x000000040c0d7223 */ /* 0x004fd8000000000d */
[----:B------:R-:W-:Y:S05]  /*0bd0*/  @!P0 BRA `(.L_x_35) ;  /* 0x0000000000308947 */ /* 0x000fea0003800000 */
[----:B------:R-:W0:Y:S01]  /*0be0*/  LDC.64 R14, c[0x0][0x388] ;  /* 0x0000e200ff0e7b82 */ /* 0x000e220000000a00 */
[----:B------:R-:W-:Y:S02]  /*0bf0*/  IADD3 R5, P1, PT, R6, UR12, RZ ;  /* 0x0000000c06057c10 */ /* 0x000fe4000ff3e0ff */
[----:B------:R-:W-:Y:S02]  /*0c00*/  ISETP.NE.AND P0, PT, R9, 0x2, PT ;  /* 0x000000020900780c */ /* 0x000fe40003f05270 */
[----:B------:R-:W-:-:S11]  /*0c10*/  IADD3.X R6, PT, PT, RZ, RZ, RZ, P1, !PT ;  /* 0x000000ffff067210 */ /* 0x000fd60000ffe4ff */
[----:B------:R-:W2:Y:S01]  /*0c20*/  @P0 LDG.E R12, desc[UR10][R2.64+0x8] ;  /* 0x0000080a020c0981 */ /* 0x000ea2000c1e1900 */
[----:B0-----:R-:W-:-:S04]  /*0c30*/  LEA R4, P1, R5, R14, 0x2 ;  /* 0x0000000e05047211 */ /* 0x001fc800078210ff */
[----:B------:R-:W-:Y:S02]  /*0c40*/  LEA.HI.X R5, R5, R15, R6, 0x2, P1 ;  /* 0x0000000f05057211 */ /* 0x000fe400008f1406 */
[----:B------:R-:W3:Y:S04]  /*0c50*/  LDG.E R6, desc[UR10][R2.64+0x4] ;  /* 0x0000040a02067981 */ /* 0x000ee8000c1e1900 */
[----:B------:R-:W3:Y:S04]  /*0c60*/  LDG.E R11, desc[UR10][R4.64+0x4] ;  /* 0x0000040a040b7981 */ /* 0x000ee8000c1e1900 */
[----:B------:R-:W2:Y:S01]  /*0c70*/  @P0 LDG.E R14, desc[UR10][R4.64+0x8] ;  /* 0x0000080a040e0981 */ /* 0x000ea2000c1e1900 */
[----:B---3--:R-:W-:-:S04]  /*0c80*/  FFMA R13, R6, R11, R13 ;  /* 0x0000000b060d7223 */ /* 0x008fc8000000000d */
[----:B--2---:R-:W-:-:S07]  /*0c90*/  @P0 FFMA R13, R12, R14, R13 ;  /* 0x0000000e0c0d0223 */ /* 0x004fce000000000d */
.L_x_35:
[----:B------:R-:W-:Y:S05]  /*0ca0*/  BRA.U UP0, `(.L_x_38) ;  /* 0xfffffff500487547 */ /* 0x000fea000b83ffff */
.L_x_32:
[----:B------:R-:W0:Y:S01]  /*0cb0*/  LDC.64 R2, c[0x0][0x390] ;  /* 0x0000e400ff027b82 */ /* 0x000e220000000a00 */
[----:B------:R-:W1:Y:S02]  /*0cc0*/  LDCU UR4, c[0x0][0x3a4] ;  /* 0x00007480ff0477ac */ /* 0x000e640008000800 */
[----:B-1----:R-:W-:-:S04]  /*0cd0*/  IMAD R7, R0, UR4, R7 ;  /* 0x0000000400077c24 */ /* 0x002fc8000f8e0207 */
[----:B0-----:R-:W-:-:S05]  /*0ce0*/  IMAD.WIDE R2, R7, 0x4, R2 ;  /* 0x0000000407027825 */ /* 0x001fca00078e0202 */
[----:B------:R-:W-:Y:S01]  /*0cf0*/  STG.E desc[UR10][R2.64], R13 ;  /* 0x0000000d02007986 */ /* 0x000fe2000c10190a */
[----:B------:R-:W-:Y:S05]  /*0d00*/  EXIT ;  /* 0x000000000000794d */ /* 0x000fea0003800000 */
.L_x_39:
        /* <DEDUP_REMOVED lines=15> */
.L_x_46:


//--------------------- .nv.shared.reserved.0     --------------------------
	.section	.nv.shared.reserved.0,"aw",@nobits
	.weak		__nv_reservedSMEM_offset_0_alias
	.size		__nv_reservedSMEM_offset_0_alias, 0, 64
	.other		__nv_reservedSMEM_offset_0_alias,@"STO_CUDA_RESERVED_SHARED STV_DEFAULT"
__nv_reservedSMEM_offset_0_alias:
	.zero		0
	.zero		64


//--------------------- .nv.constant0._Z14softmax_kernelPKfPfiff --------------------------
	.section	.nv.constant0._Z14softmax_kernelPKfPfiff,"a",@progbits
	.sectionflags	@""
	.align	4
.nv.constant0._Z14softmax_kernelPKfPfiff:
	.zero		924


//--------------------- .nv.constant0._Z9fc_kernelPKfS0_S0_Pfii --------------------------
	.section	.nv.constant0._Z9fc_kernelPKfS0_S0_Pfii,"a",@progbits
	.sectionflags	@""
	.align	4
.nv.constant0._Z9fc_kernelPKfS0_S0_Pfii:
	.zero		936


//--------------------- .nv.constant0._Z26conv2d_multichannel_kernelPKfS0_Pfiiiiiii --------------------------
	.section	.nv.constant0._Z26conv2d_multichannel_kernelPKfS0_Pfiiiiiii,"a",@progbits
	.sectionflags	@""
	.align	4
.nv.constant0._Z26conv2d_multichannel_kernelPKfS0_Pfiiiiiii:
	.zero		948


//--------------------- .nv.constant0._Z14maxpool_kernelPKfPfiiii --------------------------
	.section	.nv.constant0._Z14maxpool_kernelPKfPfiiii,"a",@progbits
	.sectionflags	@""
	.align	4
.nv.constant0._Z14maxpool_kernelPKfPfiiii:
	.zero		928


//--------------------- .nv.constant0._Z18addBiasRelu_kernelPfPKfii --------------------------
	.section	.nv.constant0._Z18addBiasRelu_kernelPfPKfii,"a",@progbits
	.sectionflags	@""
	.align	4
.nv.constant0._Z18addBiasRelu_kernelPfPKfii:
	.zero		920


//--------------------- .nv.constant0._Z13conv2d_kernelPKfS0_Pfiiiii --------------------------
	.section	.nv.constant0._Z13conv2d_kernelPKfS0_Pfiiiii,"a",@progbits
	.sectionflags	@""
	.align	4
.nv.constant0._Z13conv2d_kernelPKfS0_Pfiiiii:
	.zero		940


//--------------------- SYMBOLS --------------------------

	.type		.nv.reservedSmem.offset0,@object
	.size		.nv.reservedSmem.offset0,0x4
